//
// Generated by NVIDIA NVVM Compiler
//
// Compiler Build ID: CL-36424714
// Cuda compilation tools, release 13.0, V13.0.88
// Based on NVVM 20.0.0
//

.version 9.0
.target sm_100
.address_size 64

	// .globl	_Z19non_max_supp_kerneliiiPsS_S_Ph

.visible .entry _Z19non_max_supp_kerneliiiPsS_S_Ph(
	.param .u32 _Z19non_max_supp_kerneliiiPsS_S_Ph_param_0,
	.param .u32 _Z19non_max_supp_kerneliiiPsS_S_Ph_param_1,
	.param .u32 _Z19non_max_supp_kerneliiiPsS_S_Ph_param_2,
	.param .u64 .ptr .align 1 _Z19non_max_supp_kerneliiiPsS_S_Ph_param_3,
	.param .u64 .ptr .align 1 _Z19non_max_supp_kerneliiiPsS_S_Ph_param_4,
	.param .u64 .ptr .align 1 _Z19non_max_supp_kerneliiiPsS_S_Ph_param_5,
	.param .u64 .ptr .align 1 _Z19non_max_supp_kerneliiiPsS_S_Ph_param_6
)
{
	.reg .pred 	%p<21>;
	.reg .b16 	%rs<8>;
	.reg .b32 	%r<93>;
	.reg .b32 	%f<46>;
	.reg .b64 	%rd<56>;

	ld.param.u32 	%r32, [_Z19non_max_supp_kerneliiiPsS_S_Ph_param_0];
	ld.param.u32 	%r33, [_Z19non_max_supp_kerneliiiPsS_S_Ph_param_1];
	ld.param.u32 	%r34, [_Z19non_max_supp_kerneliiiPsS_S_Ph_param_2];
	ld.param.u64 	%rd6, [_Z19non_max_supp_kerneliiiPsS_S_Ph_param_3];
	ld.param.u64 	%rd4, [_Z19non_max_supp_kerneliiiPsS_S_Ph_param_4];
	ld.param.u64 	%rd5, [_Z19non_max_supp_kerneliiiPsS_S_Ph_param_5];
	ld.param.u64 	%rd7, [_Z19non_max_supp_kerneliiiPsS_S_Ph_param_6];
	cvta.to.global.u64 	%rd1, %rd7;
	cvta.to.global.u64 	%rd2, %rd6;
	mov.u32 	%r35, %ctaid.x;
	mov.u32 	%r36, %tid.x;
	mad.lo.s32 	%r1, %r34, %r35, %r36;
	mul.lo.s32 	%r37, %r33, %r32;
	setp.ge.s32 	%p1, %r1, %r37;
	@%p1 bra 	$L__BB0_24;
	div.s32 	%r38, %r1, %r33;
	mul.lo.s32 	%r39, %r38, %r33;
	sub.s32 	%r40, %r1, %r39;
	add.s32 	%r41, %r32, -1;
	setp.ne.s32 	%p2, %r38, %r41;
	setp.ne.s32 	%p3, %r38, 0;
	and.pred  	%p4, %p2, %p3;
	setp.ne.s32 	%p5, %r40, 0;
	add.s32 	%r2, %r33, -1;
	setp.ne.s32 	%p6, %r40, %r2;
	and.pred  	%p7, %p5, %p6;
	and.pred  	%p9, %p4, %p7;
	not.pred 	%p10, %p9;
	@%p10 bra 	$L__BB0_24;
	mul.wide.s32 	%rd8, %r1, 2;
	add.s64 	%rd3, %rd2, %rd8;
	ld.global.u16 	%rs1, [%rd3];
	setp.ne.s16 	%p11, %rs1, 0;
	@%p11 bra 	$L__BB0_4;
	cvt.s64.s32 	%rd54, %r1;
	add.s64 	%rd55, %rd1, %rd54;
	mov.b16 	%rs7, 255;
	st.global.u8 	[%rd55], %rs7;
	bra.uni 	$L__BB0_24;
$L__BB0_4:
	cvta.to.global.u64 	%rd9, %rd4;
	add.s64 	%rd11, %rd9, %rd8;
	ld.global.u16 	%rs2, [%rd11];
	cvta.to.global.u64 	%rd12, %rd5;
	add.s64 	%rd13, %rd12, %rd8;
	ld.global.u16 	%rs3, [%rd13];
	cvt.s32.s16 	%r42, %rs2;
	neg.s32 	%r3, %r42;
	cvt.rn.f32.s32 	%f13, %r3;
	cvt.rn.f32.s16 	%f14, %rs1;
	div.rn.f32 	%f1, %f13, %f14;
	cvt.rn.f32.s16 	%f15, %rs3;
	div.rn.f32 	%f2, %f15, %f14;
	setp.lt.s16 	%p12, %rs2, 0;
	@%p12 bra 	$L__BB0_12;
	setp.lt.s16 	%p16, %rs3, 0;
	@%p16 bra 	$L__BB0_9;
	setp.lt.u16 	%p18, %rs2, %rs3;
	@%p18 bra 	$L__BB0_8;
	ld.global.s16 	%r77, [%rd3+-2];
	mul.wide.s32 	%rd39, %r33, 2;
	xor.b64  	%rd40, %rd39, -2;
	add.s64 	%rd41, %rd3, %rd40;
	ld.global.s16 	%r78, [%rd41];
	cvt.s32.s16 	%r91, %rs1;
	sub.s32 	%r79, %r91, %r77;
	cvt.rn.f32.s32 	%f34, %r79;
	sub.s32 	%r80, %r78, %r77;
	cvt.rn.f32.s32 	%f35, %r80;
	mul.f32 	%f36, %f2, %f35;
	fma.rn.f32 	%f45, %f1, %f34, %f36;
	ld.global.s16 	%r90, [%rd3+2];
	add.s32 	%r81, %r33, 1;
	mul.wide.s32 	%rd42, %r81, 2;
	add.s64 	%rd43, %rd3, %rd42;
	ld.global.s16 	%r89, [%rd43];
	mov.u32 	%r92, %r90;
	bra.uni 	$L__BB0_19;
$L__BB0_8:
	sub.s32 	%r82, %r1, %r33;
	mul.wide.s32 	%rd44, %r82, 2;
	add.s64 	%rd45, %rd2, %rd44;
	ld.global.s16 	%r83, [%rd45];
	ld.global.s16 	%r84, [%rd45+-2];
	sub.s32 	%r85, %r83, %r84;
	cvt.rn.f32.s32 	%f37, %r85;
	mul.f32 	%f38, %f1, %f37;
	cvt.s32.s16 	%r90, %rs1;
	sub.s32 	%r86, %r83, %r90;
	cvt.rn.f32.s32 	%f39, %r86;
	fma.rn.f32 	%f45, %f2, %f39, %f38;
	mul.wide.s32 	%rd46, %r33, 2;
	add.s64 	%rd47, %rd3, %rd46;
	ld.global.s16 	%r89, [%rd47];
	ld.global.s16 	%r92, [%rd47+2];
	mov.u32 	%r91, %r89;
	bra.uni 	$L__BB0_19;
$L__BB0_9:
	cvt.u32.u16 	%r64, %rs2;
	cvt.s32.s16 	%r65, %rs3;
	neg.s32 	%r66, %r65;
	setp.lt.u32 	%p17, %r64, %r66;
	@%p17 bra 	$L__BB0_11;
	ld.global.s16 	%r67, [%rd3+-2];
	mul.wide.s32 	%rd31, %r2, 2;
	add.s64 	%rd32, %rd3, %rd31;
	ld.global.s16 	%r68, [%rd32];
	cvt.s32.s16 	%r91, %rs1;
	sub.s32 	%r69, %r91, %r67;
	cvt.rn.f32.s32 	%f28, %r69;
	sub.s32 	%r70, %r67, %r68;
	cvt.rn.f32.s32 	%f29, %r70;
	mul.f32 	%f30, %f2, %f29;
	fma.rn.f32 	%f45, %f1, %f28, %f30;
	ld.global.s16 	%r89, [%rd3+2];
	sub.s32 	%r71, %r1, %r33;
	mul.wide.s32 	%rd33, %r71, 2;
	add.s64 	%rd34, %rd2, %rd33;
	ld.global.s16 	%r90, [%rd34+2];
	mov.u32 	%r92, %r89;
	bra.uni 	$L__BB0_19;
$L__BB0_11:
	mul.wide.s32 	%rd35, %r33, 2;
	add.s64 	%rd36, %rd3, %rd35;
	ld.global.s16 	%r72, [%rd36];
	ld.global.s16 	%r73, [%rd36+-2];
	sub.s32 	%r74, %r72, %r73;
	cvt.rn.f32.s32 	%f31, %r74;
	mul.f32 	%f32, %f1, %f31;
	cvt.s32.s16 	%r89, %rs1;
	sub.s32 	%r75, %r89, %r72;
	cvt.rn.f32.s32 	%f33, %r75;
	fma.rn.f32 	%f45, %f2, %f33, %f32;
	sub.s32 	%r76, %r1, %r33;
	mul.wide.s32 	%rd37, %r76, 2;
	add.s64 	%rd38, %rd2, %rd37;
	ld.global.s16 	%r90, [%rd38];
	ld.global.s16 	%r92, [%rd38+2];
	mov.u32 	%r91, %r90;
	bra.uni 	$L__BB0_19;
$L__BB0_12:
	setp.lt.s16 	%p13, %rs3, 0;
	@%p13 bra 	$L__BB0_16;
	cvt.u32.u16 	%r53, %rs3;
	setp.lt.s32 	%p15, %r3, %r53;
	@%p15 bra 	$L__BB0_15;
	ld.global.s16 	%r54, [%rd3+2];
	sub.s32 	%r55, %r1, %r33;
	mul.wide.s32 	%rd23, %r55, 2;
	add.s64 	%rd24, %rd2, %rd23;
	ld.global.s16 	%r56, [%rd24+2];
	cvt.s32.s16 	%r92, %rs1;
	sub.s32 	%r57, %r54, %r92;
	cvt.rn.f32.s32 	%f22, %r57;
	sub.s32 	%r58, %r56, %r54;
	cvt.rn.f32.s32 	%f23, %r58;
	mul.f32 	%f24, %f2, %f23;
	fma.rn.f32 	%f45, %f1, %f22, %f24;
	ld.global.s16 	%r90, [%rd3+-2];
	mul.wide.s32 	%rd25, %r2, 2;
	add.s64 	%rd26, %rd3, %rd25;
	ld.global.s16 	%r89, [%rd26];
	mov.u32 	%r91, %r90;
	bra.uni 	$L__BB0_19;
$L__BB0_15:
	sub.s32 	%r59, %r1, %r33;
	mul.wide.s32 	%rd27, %r59, 2;
	add.s64 	%rd28, %rd2, %rd27;
	ld.global.s16 	%r60, [%rd28];
	ld.global.s16 	%r61, [%rd28+2];
	sub.s32 	%r62, %r61, %r60;
	cvt.rn.f32.s32 	%f25, %r62;
	mul.f32 	%f26, %f1, %f25;
	cvt.s32.s16 	%r90, %rs1;
	sub.s32 	%r63, %r60, %r90;
	cvt.rn.f32.s32 	%f27, %r63;
	fma.rn.f32 	%f45, %f2, %f27, %f26;
	mul.wide.s32 	%rd29, %r33, 2;
	add.s64 	%rd30, %rd3, %rd29;
	ld.global.s16 	%r89, [%rd30];
	ld.global.s16 	%r91, [%rd30+-2];
	mov.u32 	%r92, %r89;
	bra.uni 	$L__BB0_19;
$L__BB0_16:
	setp.le.u16 	%p14, %rs3, %rs2;
	@%p14 bra 	$L__BB0_18;
	ld.global.s16 	%r48, [%rd3+2];
	add.s32 	%r49, %r33, 1;
	mul.wide.s32 	%rd18, %r49, 2;
	add.s64 	%rd19, %rd3, %rd18;
	ld.global.s16 	%r50, [%rd19];
	cvt.s32.s16 	%r92, %rs1;
	sub.s32 	%r51, %r48, %r92;
	cvt.rn.f32.s32 	%f19, %r51;
	sub.s32 	%r52, %r48, %r50;
	cvt.rn.f32.s32 	%f20, %r52;
	mul.f32 	%f21, %f2, %f20;
	fma.rn.f32 	%f45, %f1, %f19, %f21;
	ld.global.s16 	%r89, [%rd3+-2];
	mul.wide.s32 	%rd20, %r33, 2;
	xor.b64  	%rd21, %rd20, -2;
	add.s64 	%rd22, %rd3, %rd21;
	ld.global.s16 	%r90, [%rd22];
	mov.u32 	%r91, %r89;
	bra.uni 	$L__BB0_19;
$L__BB0_18:
	mul.wide.s32 	%rd14, %r33, 2;
	add.s64 	%rd15, %rd3, %rd14;
	ld.global.s16 	%r43, [%rd15];
	ld.global.s16 	%r44, [%rd15+2];
	sub.s32 	%r45, %r44, %r43;
	cvt.rn.f32.s32 	%f16, %r45;
	mul.f32 	%f17, %f1, %f16;
	cvt.s32.s16 	%r89, %rs1;
	sub.s32 	%r46, %r89, %r43;
	cvt.rn.f32.s32 	%f18, %r46;
	fma.rn.f32 	%f45, %f2, %f18, %f17;
	sub.s32 	%r47, %r1, %r33;
	mul.wide.s32 	%rd16, %r47, 2;
	add.s64 	%rd17, %rd2, %rd16;
	ld.global.s16 	%r90, [%rd17];
	ld.global.s16 	%r91, [%rd17+-2];
	mov.u32 	%r92, %r90;
$L__BB0_19:
	sub.s32 	%r87, %r91, %r92;
	cvt.rn.f32.s32 	%f40, %r87;
	mul.f32 	%f41, %f1, %f40;
	sub.s32 	%r88, %r89, %r90;
	cvt.rn.f32.s32 	%f42, %r88;
	fma.rn.f32 	%f43, %f2, %f42, %f41;
	max.f32 	%f44, %f45, %f43;
	setp.leu.f32 	%p19, %f44, 0f00000000;
	@%p19 bra 	$L__BB0_21;
	cvt.s64.s32 	%rd52, %r1;
	add.s64 	%rd53, %rd1, %rd52;
	mov.b16 	%rs6, 255;
	st.global.u8 	[%rd53], %rs6;
	bra.uni 	$L__BB0_24;
$L__BB0_21:
	setp.neu.f32 	%p20, %f43, 0f00000000;
	@%p20 bra 	$L__BB0_23;
	cvt.s64.s32 	%rd50, %r1;
	add.s64 	%rd51, %rd1, %rd50;
	mov.b16 	%rs5, 255;
	st.global.u8 	[%rd51], %rs5;
	bra.uni 	$L__BB0_24;
$L__BB0_23:
	cvt.s64.s32 	%rd48, %r1;
	add.s64 	%rd49, %rd1, %rd48;
	mov.b16 	%rs4, 128;
	st.global.u8 	[%rd49], %rs4;
$L__BB0_24:
	ret;

}


// ===== COMPILED SASS (sm_100) =====

	.target	sm_100

	.elftype	@"ET_EXEC"


//--------------------- .note.nv.tkinfo           --------------------------
	.section	.note.nv.tkinfo,"",@"SHT_NOTE"
	.sectionflags	@"SHF_NOTE_NV_TKINFO"
	.tkinfo
        /*0018*/ 	.word	0x00000002
        /*0030*/ 	.string	""
        /*0030*/ 	.string	"ptxas"
        /*0030*/ 	.string	"Cuda compilation tools, release 13.0, V13.0.88"
        /*0030*/ 	.string	"Build cuda_13.0.r13.0/compiler.36424714_0"
        /*0030*/ 	.string	"-arch sm_100 -m 64 "



//--------------------- .note.nv.cuinfo           --------------------------
	.section	.note.nv.cuinfo,"",@"SHT_NOTE"
	.sectionflags	@"SHF_NOTE_NV_CUINFO"
        /*0018*/ 	.short	0x0002
        /*001a*/ 	.short	0x0064
        /*001c*/ 	.short	0x0082
	.zero		2


//--------------------- .nv.info                  --------------------------
	.section	.nv.info,"",@"SHT_CUDA_INFO"
	.align	4


	//----- nvinfo : EIATTR_REGCOUNT
	.align		4
        /*0000*/ 	.byte	0x04, 0x2f
        /*0002*/ 	.short	(.L_1 - .L_0)
	.align		4
.L_0:
        /*0004*/ 	.word	index@(_Z19non_max_supp_kerneliiiPsS_S_Ph)
        /*0008*/ 	.word	0x00000016


	//----- nvinfo : EIATTR_FRAME_SIZE
	.align		4
.L_1:
        /*000c*/ 	.byte	0x04, 0x11
        /*000e*/ 	.short	(.L_3 - .L_2)
	.align		4
.L_2:
        /*0010*/ 	.word	index@($__internal_0_$__cuda_sm3x_div_rn_noftz_f32_slowpath)
        /*0014*/ 	.word	0x00000000


	//----- nvinfo : EIATTR_FRAME_SIZE
	.align		4
.L_3:
        /*0018*/ 	.byte	0x04, 0x11
        /*001a*/ 	.short	(.L_5 - .L_4)
	.align		4
.L_4:
        /*001c*/ 	.word	index@(_Z19non_max_supp_kerneliiiPsS_S_Ph)
        /*0020*/ 	.word	0x00000000


	//----- nvinfo : EIATTR_MIN_STACK_SIZE
	.align		4
.L_5:
        /*0024*/ 	.byte	0x04, 0x12
        /*0026*/ 	.short	(.L_7 - .L_6)
	.align		4
.L_6:
        /*0028*/ 	.word	index@(_Z19non_max_supp_kerneliiiPsS_S_Ph)
        /*002c*/ 	.word	0x00000000
.L_7:


//--------------------- .nv.compat                --------------------------
	.section	.nv.compat,"",@"SHT_CUDA_COMPAT_INFO"
	.align	4
        /*0000*/ 	.byte	0x02, 0x09, 0x00, 0x00, 0x02, 0x02, 0x01, 0x00, 0x02, 0x05, 0x05, 0x00, 0x03, 0x07, 0x01, 0x01
        /*0010*/ 	.byte	0x02, 0x03, 0x00, 0x00, 0x02, 0x06, 0x01, 0x00, 0x04, 0x0b, 0x08, 0x00, 0x01, 0x00, 0x00, 0x00
        /*0020*/ 	.byte	0x00, 0x00, 0x00, 0x00


//--------------------- .nv.info._Z19non_max_supp_kerneliiiPsS_S_Ph --------------------------
	.section	.nv.info._Z19non_max_supp_kerneliiiPsS_S_Ph,"",@"SHT_CUDA_INFO"
	.sectionflags	@""
	.align	4


	//----- nvinfo : EIATTR_CUDA_API_VERSION
	.align		4
        /*0000*/ 	.byte	0x04, 0x37
        /*0002*/ 	.short	(.L_9 - .L_8)
.L_8:
        /*0004*/ 	.word	0x00000082


	//----- nvinfo : EIATTR_KPARAM_INFO
	.align		4
.L_9:
        /*0008*/ 	.byte	0x04, 0x17
        /*000a*/ 	.short	(.L_11 - .L_10)
.L_10:
        /*000c*/ 	.word	0x00000000
        /*0010*/ 	.short	0x0006
        /*0012*/ 	.short	0x0028
        /*0014*/ 	.byte	0x00, 0xf5, 0x21, 0x00


	//----- nvinfo : EIATTR_KPARAM_INFO
	.align		4
.L_11:
        /*0018*/ 	.byte	0x04, 0x17
        /*001a*/ 	.short	(.L_13 - .L_12)
.L_12:
        /*001c*/ 	.word	0x00000000
        /*0020*/ 	.short	0x0005
        /*0022*/ 	.short	0x0020
        /*0024*/ 	.byte	0x00, 0xf5, 0x21, 0x00


	//----- nvinfo : EIATTR_KPARAM_INFO
	.align		4
.L_13:
        /*0028*/ 	.byte	0x04, 0x17
        /*002a*/ 	.short	(.L_15 - .L_14)
.L_14:
        /*002c*/ 	.word	0x00000000
        /*0030*/ 	.short	0x0004
        /*0032*/ 	.short	0x0018
        /*0034*/ 	.byte	0x00, 0xf5, 0x21, 0x00


	//----- nvinfo : EIATTR_KPARAM_INFO
	.align		4
.L_15:
        /*0038*/ 	.byte	0x04, 0x17
        /*003a*/ 	.short	(.L_17 - .L_16)
.L_16:
        /*003c*/ 	.word	0x00000000
        /*0040*/ 	.short	0x0003
        /*0042*/ 	.short	0x0010
        /*0044*/ 	.byte	0x00, 0xf5, 0x21, 0x00


	//----- nvinfo : EIATTR_KPARAM_INFO
	.align		4
.L_17:
        /*0048*/ 	.byte	0x04, 0x17
        /*004a*/ 	.short	(.L_19 - .L_18)
.L_18:
        /*004c*/ 	.word	0x00000000
        /*0050*/ 	.short	0x0002
        /*0052*/ 	.short	0x0008
        /*0054*/ 	.byte	0x00, 0xf0, 0x11, 0x00


	//----- nvinfo : EIATTR_KPARAM_INFO
	.align		4
.L_19:
        /*0058*/ 	.byte	0x04, 0x17
        /*005a*/ 	.short	(.L_21 - .L_20)
.L_20:
        /*005c*/ 	.word	0x00000000
        /*0060*/ 	.short	0x0001
        /*0062*/ 	.short	0x0004
        /*0064*/ 	.byte	0x00, 0xf0, 0x11, 0x00


	//----- nvinfo : EIATTR_KPARAM_INFO
	.align		4
.L_21:
        /*0068*/ 	.byte	0x04, 0x17
        /*006a*/ 	.short	(.L_23 - .L_22)
.L_22:
        /*006c*/ 	.word	0x00000000
        /*0070*/ 	.short	0x0000
        /*0072*/ 	.short	0x0000
        /*0074*/ 	.byte	0x00, 0xf0, 0x11, 0x00


	//----- nvinfo : EIATTR_SPARSE_MMA_MASK
	.align		4
.L_23:
        /*0078*/ 	.byte	0x03, 0x50
        /*007a*/ 	.short	0x0000


	//----- nvinfo : EIATTR_MAXREG_COUNT
	.align		4
        /*007c*/ 	.byte	0x03, 0x1b
        /*007e*/ 	.short	0x00ff


	//----- nvinfo : EIATTR_MERCURY_ISA_VERSION
	.align		4
        /*0080*/ 	.byte	0x03, 0x5f
        /*0082*/ 	.short	0x0101


	//----- nvinfo : EIATTR_VRC_CTA_INIT_COUNT
	.align		4
        /*0084*/ 	.byte	0x02, 0x4a
	.zero		1
	.zero		1


	//----- nvinfo : EIATTR_EXIT_INSTR_OFFSETS
	.align		4
        /*0088*/ 	.byte	0x04, 0x1c
        /*008a*/ 	.short	(.L_25 - .L_24)


	//   ....[0]....
.L_24:
        /*008c*/ 	.word	0x00000080


	//   ....[1]....
        /*0090*/ 	.word	0x00000290


	//   ....[2]....
        /*0094*/ 	.word	0x00000340


	//   ....[3]....
        /*0098*/ 	.word	0x00001060


	//   ....[4]....
        /*009c*/ 	.word	0x000010d0


	//   ....[5]....
        /*00a0*/ 	.word	0x00001140


	//----- nvinfo : EIATTR_CRS_STACK_SIZE
	.align		4
.L_25:
        /*00a4*/ 	.byte	0x04, 0x1e
        /*00a6*/ 	.short	(.L_27 - .L_26)
.L_26:
        /*00a8*/ 	.word	0x00000000


	//----- nvinfo : EIATTR_CBANK_PARAM_SIZE
	.align		4
.L_27:
        /*00ac*/ 	.byte	0x03, 0x19
        /*00ae*/ 	.short	0x0030


	//----- nvinfo : EIATTR_PARAM_CBANK
	.align		4
        /*00b0*/ 	.byte	0x04, 0x0a
        /*00b2*/ 	.short	(.L_29 - .L_28)
	.align		4
.L_28:
        /*00b4*/ 	.word	index@(.nv.constant0._Z19non_max_supp_kerneliiiPsS_S_Ph)
        /*00b8*/ 	.short	0x0380
        /*00ba*/ 	.short	0x0030


	//----- nvinfo : EIATTR_SW_WAR
	.align		4
.L_29:
        /*00bc*/ 	.byte	0x04, 0x36
        /*00be*/ 	.short	(.L_31 - .L_30)
.L_30:
        /*00c0*/ 	.word	0x00000008
.L_31:


//--------------------- .nv.callgraph             --------------------------
	.section	.nv.callgraph,"",@"SHT_CUDA_CALLGRAPH"
	.align	4
	.sectionentsize	8
	.align		4
        /*0000*/ 	.word	0x00000000
	.align		4
        /*0004*/ 	.word	0xffffffff
	.align		4
        /*0008*/ 	.word	0x00000000
	.align		4
        /*000c*/ 	.word	0xfffffffe
	.align		4
        /*0010*/ 	.word	0x00000000
	.align		4
        /*0014*/ 	.word	0xfffffffd
	.align		4
        /*0018*/ 	.word	0x00000000
	.align		4
        /*001c*/ 	.word	0xfffffffc


//--------------------- .text._Z19non_max_supp_kerneliiiPsS_S_Ph --------------------------
	.section	.text._Z19non_max_supp_kerneliiiPsS_S_Ph,"ax",@progbits
	.align	128
        .global         _Z19non_max_supp_kerneliiiPsS_S_Ph
        .type           _Z19non_max_supp_kerneliiiPsS_S_Ph,@function
        .size           _Z19non_max_supp_kerneliiiPsS_S_Ph,(.L_x_23 - _Z19non_max_supp_kerneliiiPsS_S_Ph)
        .other          _Z19non_max_supp_kerneliiiPsS_S_Ph,@"STO_CUDA_ENTRY STV_DEFAULT"
_Z19non_max_supp_kerneliiiPsS_S_Ph:
.text._Z19non_max_supp_kerneliiiPsS_S_Ph:
[----:B------:R-:W-:Y:S01]  /*0000*/  LDC R1, c[0x0][0x37c] ;  /* 0x0000df00ff017b82 */ /* 0x000fe20000000800 */
[----:B------:R-:W0:Y:S07]  /*0010*/  S2R R2, SR_TID.X ;  /* 0x0000000000027919 */ /* 0x000e2e0000002100 */
[----:B------:R-:W0:Y:S08]  /*0020*/  S2UR UR4, SR_CTAID.X ;  /* 0x00000000000479c3 */ /* 0x000e300000002500 */
[----:B------:R-:W0:Y:S08]  /*0030*/  LDC R3, c[0x0][0x388] ;  /* 0x0000e200ff037b82 */ /* 0x000e300000000800 */
[----:B------:R-:W1:Y:S01]  /*0040*/  LDC.64 R8, c[0x0][0x380] ;  /* 0x0000e000ff087b82 */ /* 0x000e620000000a00 */
[----:B0-----:R-:W-:-:S02]  /*0050*/  IMAD R2, R3, UR4, R2 ;  /* 0x0000000403027c24 */ /* 0x001fc4000f8e0202 */
[----:B-1----:R-:W-:-:S05]  /*0060*/  IMAD R3, R9, R8, RZ ;  /* 0x0000000809037224 */ /* 0x002fca00078e02ff */
[----:B------:R-:W-:-:S13]  /*0070*/  ISETP.GE.AND P0, PT, R2, R3, PT ;  /* 0x000000030200720c */ /* 0x000fda0003f06270 */
[----:B------:R-:W-:Y:S05]  /*0080*/  @P0 EXIT ;  /* 0x000000000000094d */ /* 0x000fea0003800000 */
[----:B------:R-:W-:Y:S01]  /*0090*/  IABS R3, R9 ;  /* 0x0000000900037213 */ /* 0x000fe20000000000 */
[----:B------:R-:W-:-:S03]  /*00a0*/  VIADD R8, R8, 0xffffffff ;  /* 0xffffffff08087836 */ /* 0x000fc60000000000 */
[----:B------:R-:W0:Y:S08]  /*00b0*/  I2F.RP R0, R3 ;  /* 0x0000000300007306 */ /* 0x000e300000209400 */
[----:B0-----:R-:W0:Y:S02]  /*00c0*/  MUFU.RCP R0, R0 ;  /* 0x0000000000007308 */ /* 0x001e240000001000 */
[----:B0-----:R-:W-:-:S06]  /*00d0*/  VIADD R4, R0, 0xffffffe ;  /* 0x0ffffffe00047836 */ /* 0x001fcc0000000000 */
[----:B------:R0:W1:Y:S02]  /*00e0*/  F2I.FTZ.U32.TRUNC.NTZ R5, R4 ;  /* 0x0000000400057305 */ /* 0x000064000021f000 */
[----:B0-----:R-:W-:Y:S02]  /*00f0*/  IMAD.MOV.U32 R4, RZ, RZ, RZ ;  /* 0x000000ffff047224 */ /* 0x001fe400078e00ff */
[----:B-1----:R-:W-:-:S04]  /*0100*/  IMAD.MOV R6, RZ, RZ, -R5 ;  /* 0x000000ffff067224 */ /* 0x002fc800078e0a05 */
[----:B------:R-:W-:Y:S01]  /*0110*/  IMAD R7, R6, R3, RZ ;  /* 0x0000000306077224 */ /* 0x000fe200078e02ff */
[----:B------:R-:W-:-:S03]  /*0120*/  IABS R6, R2 ;  /* 0x0000000200067213 */ /* 0x000fc60000000000 */
[----:B------:R-:W-:-:S06]  /*0130*/  IMAD.HI.U32 R5, R5, R7, R4 ;  /* 0x0000000705057227 */ /* 0x000fcc00078e0004 */
[----:B------:R-:W-:-:S04]  /*0140*/  IMAD.HI.U32 R5, R5, R6, RZ ;  /* 0x0000000605057227 */ /* 0x000fc800078e00ff */
[----:B------:R-:W-:-:S04]  /*0150*/  IMAD.MOV R0, RZ, RZ, -R5 ;  /* 0x000000ffff007224 */ /* 0x000fc800078e0a05 */
[----:B------:R-:W-:-:S05]  /*0160*/  IMAD R0, R3, R0, R6 ;  /* 0x0000000003007224 */ /* 0x000fca00078e0206 */
[----:B------:R-:W-:-:S13]  /*0170*/  ISETP.GT.U32.AND P2, PT, R3, R0, PT ;  /* 0x000000000300720c */ /* 0x000fda0003f44070 */
[----:B------:R-:W-:Y:S01]  /*0180*/  @!P2 IMAD.IADD R0, R0, 0x1, -R3 ;  /* 0x000000010000a824 */ /* 0x000fe200078e0a03 */
[----:B------:R-:W-:Y:S02]  /*0190*/  @!P2 IADD3 R5, PT, PT, R5, 0x1, RZ ;  /* 0x000000010505a810 */ /* 0x000fe40007ffe0ff */
[----:B------:R-:W-:Y:S02]  /*01a0*/  ISETP.NE.AND P2, PT, R9, RZ, PT ;  /* 0x000000ff0900720c */ /* 0x000fe40003f45270 */
[----:B------:R-:W-:Y:S02]  /*01b0*/  ISETP.GE.U32.AND P0, PT, R0, R3, PT ;  /* 0x000000030000720c */ /* 0x000fe40003f06070 */
[----:B------:R-:W-:-:S04]  /*01c0*/  LOP3.LUT R0, R2, R9, RZ, 0x3c, !PT ;  /* 0x0000000902007212 */ /* 0x000fc800078e3cff */
[----:B------:R-:W-:-:S07]  /*01d0*/  ISETP.GE.AND P1, PT, R0, RZ, PT ;  /* 0x000000ff0000720c */ /* 0x000fce0003f26270 */
[----:B------:R-:W-:-:S06]  /*01e0*/  @P0 VIADD R5, R5, 0x1 ;  /* 0x0000000105050836 */ /* 0x000fcc0000000000 */
[----:B------:R-:W-:Y:S01]  /*01f0*/  @!P1 IMAD.MOV R5, RZ, RZ, -R5 ;  /* 0x000000ffff059224 */ /* 0x000fe200078e0a05 */
[----:B------:R-:W-:-:S04]  /*0200*/  @!P2 LOP3.LUT R5, RZ, R9, RZ, 0x33, !PT ;  /* 0x00000009ff05a212 */ /* 0x000fc800078e33ff */
[----:B------:R-:W-:Y:S01]  /*0210*/  ISETP.NE.AND P0, PT, R5, RZ, PT ;  /* 0x000000ff0500720c */ /* 0x000fe20003f05270 */
[----:B------:R-:W-:-:S03]  /*0220*/  IMAD.MOV R0, RZ, RZ, -R5 ;  /* 0x000000ffff007224 */ /* 0x000fc600078e0a05 */
[----:B------:R-:W-:Y:S01]  /*0230*/  ISETP.NE.AND P0, PT, R5, R8, P0 ;  /* 0x000000080500720c */ /* 0x000fe20000705270 */
[C---:B------:R-:W-:Y:S02]  /*0240*/  IMAD R0, R9.reuse, R0, R2 ;  /* 0x0000000009007224 */ /* 0x040fe400078e0202 */
[----:B------:R-:W-:-:S05]  /*0250*/  VIADD R9, R9, 0xffffffff ;  /* 0xffffffff09097836 */ /* 0x000fca0000000000 */
[----:B------:R-:W-:-:S04]  /*0260*/  ISETP.NE.AND P1, PT, R0, R9, PT ;  /* 0x000000090000720c */ /* 0x000fc80003f25270 */
[----:B------:R-:W-:-:S04]  /*0270*/  ISETP.NE.AND P1, PT, R0, RZ, P1 ;  /* 0x000000ff0000720c */ /* 0x000fc80000f25270 */
[----:B------:R-:W-:-:S13]  /*0280*/  PLOP3.LUT P0, PT, P0, P1, PT, 0x80, 0x8 ;  /* 0x000000000008781c */ /* 0x000fda0000703070 */
[----:B------:R-:W-:Y:S05]  /*0290*/  @!P0 EXIT ;  /* 0x000000000000894d */ /* 0x000fea0003800000 */
[----:B------:R-:W0:Y:S01]  /*02a0*/  LDC.64 R4, c[0x0][0x390] ;  /* 0x0000e400ff047b82 */ /* 0x000e220000000a00 */
[----:B------:R-:W1:Y:S01]  /*02b0*/  LDCU.64 UR4, c[0x0][0x358] ;  /* 0x00006b00ff0477ac */ /* 0x000e620008000a00 */
[----:B0-----:R-:W-:-:S05]  /*02c0*/  IMAD.WIDE R4, R2, 0x2, R4 ;  /* 0x0000000202047825 */ /* 0x001fca00078e0204 */
[----:B-1----:R-:W2:Y:S01]  /*02d0*/  LDG.E.U16 R6, desc[UR4][R4.64] ;  /* 0x0000000404067981 */ /* 0x002ea2000c1e1500 */
[----:B------:R-:W-:Y:S01]  /*02e0*/  HFMA2 R0, -RZ, RZ, 0, 1.5199184417724609375e-05 ;  /* 0x000000ffff007431 */ /* 0x000fe200000001ff */
[----:B--2---:R-:W-:-:S13]  /*02f0*/  ISETP.NE.AND P0, PT, R6, RZ, PT ;  /* 0x000000ff0600720c */ /* 0x004fda0003f05270 */
[----:B------:R-:W0:Y:S02]  /*0300*/  @!P0 LDC.64 R10, c[0x0][0x3a8] ;  /* 0x0000ea00ff0a8b82 */ /* 0x000e240000000a00 */
[----:B0-----:R-:W-:-:S04]  /*0310*/  @!P0 IADD3 R10, P1, PT, R2, R10, RZ ;  /* 0x0000000a020a8210 */ /* 0x001fc80007f3e0ff */
[----:B------:R-:W-:-:S05]  /*0320*/  @!P0 LEA.HI.X.SX32 R11, R2, R11, 0x1, P1 ;  /* 0x0000000b020b8211 */ /* 0x000fca00008f0eff */
[----:B------:R0:W-:Y:S01]  /*0330*/  @!P0 STG.E.U8 desc[UR4][R10.64], R0 ;  /* 0x000000000a008986 */ /* 0x0001e2000c101104 */
[----:B------:R-:W-:Y:S05]  /*0340*/  @!P0 EXIT ;  /* 0x000000000000894d */ /* 0x000fea0003800000 */
[----:B------:R-:W1:Y:S08]  /*0350*/  LDC.64 R12, c[0x0][0x398] ;  /* 0x0000e600ff0c7b82 */ /* 0x000e700000000a00 */
[----:B0-----:R-:W0:Y:S01]  /*0360*/  LDC.64 R10, c[0x0][0x3a0] ;  /* 0x0000e800ff0a7b82 */ /* 0x001e220000000a00 */
[----:B-1----:R-:W-:-:S05]  /*0370*/  IMAD.WIDE R12, R2, 0x2, R12 ;  /* 0x00000002020c7825 */ /* 0x002fca00078e020c */
[----:B------:R-:W2:Y:S01]  /*0380*/  LDG.E.U16 R8, desc[UR4][R12.64] ;  /* 0x000000040c087981 */ /* 0x000ea2000c1e1500 */
[----:B------:R-:W1:Y:S01]  /*0390*/  I2F.S16 R3, R6 ;  /* 0x0000000600037306 */ /* 0x000e620000101400 */
[----:B0-----:R-:W-:Y:S01]  /*03a0*/  IMAD.WIDE R10, R2, 0x2, R10 ;  /* 0x00000002020a7825 */ /* 0x001fe200078e020a */
[----:B------:R-:W-:Y:S05]  /*03b0*/  BSSY.RECONVERGENT B0, `(.L_x_0) ;  /* 0x0000010000007945 */ /* 0x000fea0003800200 */
[----:B------:R0:W5:Y:S01]  /*03c0*/  LDG.E.U16 R11, desc[UR4][R10.64] ;  /* 0x000000040a0b7981 */ /* 0x000162000c1e1500 */
[----:B-1----:R-:W1:Y:S02]  /*03d0*/  MUFU.RCP R14, R3 ;  /* 0x00000003000e7308 */ /* 0x002e640000001000 */
[----:B-1----:R-:W-:-:S04]  /*03e0*/  FFMA R7, -R3, R14, 1 ;  /* 0x3f80000003077423 */ /* 0x002fc8000000010e */
[----:B------:R-:W-:Y:S01]  /*03f0*/  FFMA R7, R14, R7, R14 ;  /* 0x000000070e077223 */ /* 0x000fe2000000000e */
[----:B--2---:R-:W-:-:S05]  /*0400*/  PRMT R0, R8, 0x9910, RZ ;  /* 0x0000991008007816 */ /* 0x004fca00000000ff */
[----:B------:R-:W-:-:S05]  /*0410*/  IMAD.MOV R0, RZ, RZ, -R0 ;  /* 0x000000ffff007224 */ /* 0x000fca00078e0a00 */
[----:B------:R-:W-:-:S04]  /*0420*/  I2FP.F32.S32 R0, R0 ;  /* 0x0000000000007245 */ /* 0x000fc80000201400 */
[----:B------:R-:W1:Y:S01]  /*0430*/  FCHK P0, R0, R3 ;  /* 0x0000000300007302 */ /* 0x000e620000000000 */
[----:B------:R-:W-:-:S04]  /*0440*/  FFMA R12, R0, R7, RZ ;  /* 0x00000007000c7223 */ /* 0x000fc800000000ff */
[----:B0-----:R-:W-:-:S04]  /*0450*/  FFMA R10, -R3, R12, R0 ;  /* 0x0000000c030a7223 */ /* 0x001fc80000000100 */
[----:B------:R-:W-:Y:S01]  /*0460*/  FFMA R7, R7, R10, R12 ;  /* 0x0000000a07077223 */ /* 0x000fe2000000000c */
[----:B-1----:R-:W-:Y:S06]  /*0470*/  @!P0 BRA `(.L_x_1) ;  /* 0x00000000000c8947 */ /* 0x002fec0003800000 */
[----:B------:R-:W-:-:S07]  /*0480*/  MOV R10, 0x4a0 ;  /* 0x000004a0000a7802 */ /* 0x000fce0000000f00 */
[----:B-----5:R-:W-:Y:S05]  /*0490*/  CALL.REL.NOINC `($__internal_0_$__cuda_sm3x_div_rn_noftz_f32_slowpath) ;  /* 0x0000000c002c7944 */ /* 0x020fea0003c00000 */
[----:B------:R-:W-:-:S07]  /*04a0*/  IMAD.MOV.U32 R7, RZ, RZ, R0 ;  /* 0x000000ffff077224 */ /* 0x000fce00078e0000 */
.L_x_1:
[----:B------:R-:W-:Y:S05]  /*04b0*/  BSYNC.RECONVERGENT B0 ;  /* 0x0000000000007941 */ /* 0x000fea0003800200 */
.L_x_0:
[----:B------:R-:W0:Y:S01]  /*04c0*/  MUFU.RCP R0, R3 ;  /* 0x0000000300007308 */ /* 0x000e220000001000 */
[----:B------:R-:W-:Y:S07]  /*04d0*/  BSSY.RECONVERGENT B0, `(.L_x_2) ;  /* 0x000000c000007945 */ /* 0x000fee0003800200 */
[----:B-----5:R-:W1:Y:S01]  /*04e0*/  I2F.S16 R10, R11 ;  /* 0x0000000b000a7306 */ /* 0x020e620000101400 */
[----:B0-----:R-:W-:-:S04]  /*04f0*/  FFMA R13, -R3, R0, 1 ;  /* 0x3f800000030d7423 */ /* 0x001fc80000000100 */
[----:B------:R-:W-:-:S03]  /*0500*/  FFMA R0, R0, R13, R0 ;  /* 0x0000000d00007223 */ /* 0x000fc60000000000 */
[----:B-1----:R-:W0:Y:S01]  /*0510*/  FCHK P0, R10, R3 ;  /* 0x000000030a007302 */ /* 0x002e220000000000 */
[----:B------:R-:W-:-:S04]  /*0520*/  FFMA R13, R0, R10, RZ ;  /* 0x0000000a000d7223 */ /* 0x000fc800000000ff */
[----:B------:R-:W-:-:S04]  /*0530*/  FFMA R12, -R3, R13, R10 ;  /* 0x0000000d030c7223 */ /* 0x000fc8000000010a */
[----:B------:R-:W-:Y:S01]  /*0540*/  FFMA R0, R0, R12, R13 ;  /* 0x0000000c00007223 */ /* 0x000fe2000000000d */
[----:B0-----:R-:W-:Y:S06]  /*0550*/  @!P0 BRA `(.L_x_3) ;  /* 0x00000000000c8947 */ /* 0x001fec0003800000 */
[----:B------:R-:W-:Y:S01]  /*0560*/  IMAD.MOV.U32 R0, RZ, RZ, R10 ;  /* 0x000000ffff007224 */ /* 0x000fe200078e000a */
[----:B------:R-:W-:-:S07]  /*0570*/  MOV R10, 0x590 ;  /* 0x00000590000a7802 */ /* 0x000fce0000000f00 */
[----:B------:R-:W-:Y:S05]  /*0580*/  CALL.REL.NOINC `($__internal_0_$__cuda_sm3x_div_rn_noftz_f32_slowpath) ;  /* 0x0000000800f07944 */ /* 0x000fea0003c00000 */
.L_x_3:
[----:B------:R-:W-:Y:S05]  /*0590*/  BSYNC.RECONVERGENT B0 ;  /* 0x0000000000007941 */ /* 0x000fea0003800200 */
.L_x_2:
[----:B------:R-:W-:Y:S01]  /*05a0*/  PRMT R3, R8, 0x9910, RZ ;  /* 0x0000991008037816 */ /* 0x000fe200000000ff */
[----:B------:R-:W-:Y:S03]  /*05b0*/  BSSY.RECONVERGENT B0, `(.L_x_4) ;  /* 0x000009d000007945 */ /* 0x000fe60003800200 */
[----:B------:R-:W-:-:S13]  /*05c0*/  ISETP.GE.AND P0, PT, R3, RZ, PT ;  /* 0x000000ff0300720c */ /* 0x000fda0003f06270 */
[----:B------:R-:W-:Y:S05]  /*05d0*/  @!P0 BRA `(.L_x_5) ;  /* 0x0000000400388947 */ /* 0x000fea0003800000 */
[----:B------:R-:W-:-:S04]  /*05e0*/  PRMT R3, R11, 0x9910, RZ ;  /* 0x000099100b037816 */ /* 0x000fc800000000ff */
[----:B------:R-:W-:-:S13]  /*05f0*/  ISETP.GE.AND P0, PT, R3, RZ, PT ;  /* 0x000000ff0300720c */ /* 0x000fda0003f06270 */
[----:B------:R-:W-:Y:S05]  /*0600*/  @!P0 BRA `(.L_x_6) ;  /* 0x0000000000a48947 */ /* 0x000fea0003800000 */
[----:B------:R-:W-:-:S13]  /*0610*/  ISETP.GE.U32.AND P0, PT, R8, R11, PT ;  /* 0x0000000b0800720c */ /* 0x000fda0003f06070 */
[----:B------:R-:W-:Y:S05]  /*0620*/  @!P0 BRA `(.L_x_7) ;  /* 0x0000000000548947 */ /* 0x000fea0003800000 */
[----:B------:R-:W0:Y:S02]  /*0630*/  LDC R13, c[0x0][0x384] ;  /* 0x0000e100ff0d7b82 */ /* 0x000e240000000800 */
[----:B0-----:R-:W-:-:S03]  /*0640*/  IMAD.WIDE R8, R13, 0x2, RZ ;  /* 0x000000020d087825 */ /* 0x001fc600078e02ff */
[----:B------:R-:W-:Y:S02]  /*0650*/  LOP3.LUT R15, R8, 0xfffffffe, RZ, 0x3c, !PT ;  /* 0xfffffffe080f7812 */ /* 0x000fe400078e3cff */
[----:B------:R-:W-:Y:S01]  /*0660*/  LOP3.LUT R9, RZ, R9, RZ, 0x33, !PT ;  /* 0x00000009ff097212 */ /* 0x000fe200078e33ff */
[----:B------:R-:W-:Y:S01]  /*0670*/  VIADD R13, R13, 0x1 ;  /* 0x000000010d0d7836 */ /* 0x000fe20000000000 */
[----:B------:R-:W-:Y:S01]  /*0680*/  IADD3 R14, P0, PT, R4, R15, RZ ;  /* 0x0000000f040e7210 */ /* 0x000fe20007f1e0ff */
[----:B------:R-:W2:Y:S04]  /*0690*/  LDG.E.S16 R8, desc[UR4][R4.64+0x2] ;  /* 0x0000020404087981 */ /* 0x000ea8000c1e1700 */
[----:B------:R-:W-:Y:S02]  /*06a0*/  IMAD.X R15, R5, 0x1, R9, P0 ;  /* 0x00000001050f7824 */ /* 0x000fe400000e0609 */
[----:B------:R-:W3:Y:S04]  /*06b0*/  LDG.E.S16 R9, desc[UR4][R4.64+-0x2] ;  /* 0xfffffe0404097981 */ /* 0x000ee8000c1e1700 */
[----:B------:R-:W3:Y:S01]  /*06c0*/  LDG.E.S16 R14, desc[UR4][R14.64] ;  /* 0x000000040e0e7981 */ /* 0x000ee2000c1e1700 */
[----:B------:R-:W-:-:S05]  /*06d0*/  IMAD.WIDE R12, R13, 0x2, R4 ;  /* 0x000000020d0c7825 */ /* 0x000fca00078e0204 */
[----:B------:R0:W5:Y:S01]  /*06e0*/  LDG.E.S16 R3, desc[UR4][R12.64] ;  /* 0x000000040c037981 */ /* 0x000162000c1e1700 */
[----:B------:R-:W-:Y:S02]  /*06f0*/  PRMT R10, R6, 0x9910, RZ ;  /* 0x00009910060a7816 */ /* 0x000fe400000000ff */
[----:B---3--:R-:W-:-:S03]  /*0700*/  IADD3 R6, PT, PT, -R9, R14, RZ ;  /* 0x0000000e09067210 */ /* 0x008fc60007ffe1ff */
[----:B------:R-:W-:Y:S01]  /*0710*/  IMAD.IADD R9, R10, 0x1, -R9 ;  /* 0x000000010a097824 */ /* 0x000fe200078e0a09 */
[----:B------:R-:W-:-:S04]  /*0720*/  I2FP.F32.S32 R11, R6 ;  /* 0x00000006000b7245 */ /* 0x000fc80000201400 */
[----:B------:R-:W-:Y:S01]  /*0730*/  I2FP.F32.S32 R6, R9 ;  /* 0x0000000900067245 */ /* 0x000fe20000201400 */
[----:B------:R-:W-:Y:S01]  /*0740*/  FMUL R11, R11, R0 ;  /* 0x000000000b0b7220 */ /* 0x000fe20000400000 */
[----:B--2---:R-:W-:-:S03]  /*0750*/  IMAD.MOV.U32 R9, RZ, RZ, R8 ;  /* 0x000000ffff097224 */ /* 0x004fc600078e0008 */
[----:B------:R-:W-:Y:S01]  /*0760*/  FFMA R6, R6, R7, R11 ;  /* 0x0000000706067223 */ /* 0x000fe2000000000b */
[----:B0-----:R-:W-:Y:S06]  /*0770*/  BRA `(.L_x_8) ;  /* 0x0000000800007947 */ /* 0x001fec0003800000 */
.L_x_7:
[----:B------:R-:W0:Y:S08]  /*0780*/  LDC R9, c[0x0][0x384] ;  /* 0x0000e100ff097b82 */ /* 0x000e300000000800 */
[----:B------:R-:W1:Y:S01]  /*0790*/  LDC.64 R10, c[0x0][0x390] ;  /* 0x0000e400ff0a7b82 */ /* 0x000e620000000a00 */
[----:B0-----:R-:W-:-:S04]  /*07a0*/  IMAD.IADD R3, R2, 0x1, -R9 ;  /* 0x0000000102037824 */ /* 0x001fc800078e0a09 */
[----:B-1----:R-:W-:-:S05]  /*07b0*/  IMAD.WIDE R10, R3, 0x2, R10 ;  /* 0x00000002030a7825 */ /* 0x002fca00078e020a */
[----:B------:R-:W2:Y:S04]  /*07c0*/  LDG.E.S16 R13, desc[UR4][R10.64] ;  /* 0x000000040a0d7981 */ /* 0x000ea8000c1e1700 */
[----:B------:R-:W2:Y:S01]  /*07d0*/  LDG.E.S16 R12, desc[UR4][R10.64+-0x2] ;  /* 0xfffffe040a0c7981 */ /* 0x000ea2000c1e1700 */
[----:B------:R-:W-:-:S05]  /*07e0*/  IMAD.WIDE R4, R9, 0x2, R4 ;  /* 0x0000000209047825 */ /* 0x000fca00078e0204 */
[----:B------:R-:W3:Y:S04]  /*07f0*/  LDG.E.S16 R3, desc[UR4][R4.64] ;  /* 0x0000000404037981 */ /* 0x000ee8000c1e1700 */
[----:B------:R0:W5:Y:S01]  /*0800*/  LDG.E.S16 R9, desc[UR4][R4.64+0x2] ;  /* 0x0000020404097981 */ /* 0x000162000c1e1700 */
[----:B------:R-:W-:Y:S01]  /*0810*/  PRMT R8, R6, 0x9910, RZ ;  /* 0x0000991006087816 */ /* 0x000fe200000000ff */
[----:B--2---:R-:W-:-:S04]  /*0820*/  IMAD.IADD R12, R13, 0x1, -R12 ;  /* 0x000000010d0c7824 */ /* 0x004fc800078e0a0c */
[----:B------:R-:W-:Y:S01]  /*0830*/  IMAD.IADD R13, R13, 0x1, -R8 ;  /* 0x000000010d0d7824 */ /* 0x000fe200078e0a08 */
[----:B------:R-:W-:-:S04]  /*0840*/  I2FP.F32.S32 R12, R12 ;  /* 0x0000000c000c7245 */ /* 0x000fc80000201400 */
[----:B------:R-:W-:Y:S02]  /*0850*/  I2FP.F32.S32 R6, R13 ;  /* 0x0000000d00067245 */ /* 0x000fe40000201400 */
[----:B---3--:R-:W-:Y:S01]  /*0860*/  MOV R10, R3 ;  /* 0x00000003000a7202 */ /* 0x008fe20000000f00 */
[----:B------:R-:W-:-:S04]  /*0870*/  FMUL R13, R12, R7 ;  /* 0x000000070c0d7220 */ /* 0x000fc80000400000 */
[----:B------:R-:W-:Y:S01]  /*0880*/  FFMA R6, R6, R0, R13 ;  /* 0x0000000006067223 */ /* 0x000fe2000000000d */
[----:B0-----:R-:W-:Y:S06]  /*0890*/  BRA `(.L_x_8) ;  /* 0x0000000400b87947 */ /* 0x001fec0003800000 */
.L_x_6:
[----:B------:R-:W0:Y:S08]  /*08a0*/  LDC R17, c[0x0][0x384] ;  /* 0x0000e100ff117b82 */ /* 0x000e300000000800 */
[----:B------:R-:W1:Y:S01]  /*08b0*/  LDC.64 R10, c[0x0][0x390] ;  /* 0x0000e400ff0a7b82 */ /* 0x000e620000000a00 */
[----:B0-----:R-:W-:-:S04]  /*08c0*/  IMAD.IADD R13, R2, 0x1, -R17 ;  /* 0x00000001020d7824 */ /* 0x001fc800078e0a11 */
[----:B-1----:R-:W-:-:S05]  /*08d0*/  IMAD.WIDE R10, R13, 0x2, R10 ;  /* 0x000000020d0a7825 */ /* 0x002fca00078e020a */
[----:B------:R-:W2:Y:S01]  /*08e0*/  LDG.E.S16 R12, desc[UR4][R10.64+0x2] ;  /* 0x000002040a0c7981 */ /* 0x000ea2000c1e1700 */
[----:B------:R-:W-:-:S05]  /*08f0*/  IMAD.MOV R3, RZ, RZ, -R3 ;  /* 0x000000ffff037224 */ /* 0x000fca00078e0a03 */
[----:B------:R-:W-:-:S13]  /*0900*/  ISETP.GE.U32.AND P0, PT, R8, R3, PT ;  /* 0x000000030800720c */ /* 0x000fda0003f06070 */
[--C-:B------:R-:W-:Y:S01]  /*0910*/  @P0 IMAD.WIDE R14, R9, 0x2, R4.reuse ;  /* 0x00000002090e0825 */ /* 0x100fe200078e0204 */
[----:B------:R-:W3:Y:S03]  /*0920*/  @P0 LDG.E.S16 R19, desc[UR4][R4.64+-0x2] ;  /* 0xfffffe0404130981 */ /* 0x000ee6000c1e1700 */
[----:B------:R-:W-:Y:S01]  /*0930*/  @!P0 IMAD.WIDE R16, R17, 0x2, R4 ;  /* 0x0000000211108825 */ /* 0x000fe200078e0204 */
[----:B------:R-:W4:Y:S04]  /*0940*/  @P0 LDG.E.S16 R9, desc[UR4][R4.64+0x2] ;  /* 0x0000020404090981 */ /* 0x000f28000c1e1700 */
[----:B------:R-:W3:Y:S04]  /*0950*/  @P0 LDG.E.S16 R14, desc[UR4][R14.64] ;  /* 0x000000040e0e0981 */ /* 0x000ee8000c1e1700 */
[----:B------:R-:W5:Y:S04]  /*0960*/  @!P0 LDG.E.S16 R18, desc[UR4][R16.64] ;  /* 0x0000000410128981 */ /* 0x000f68000c1e1700 */
[----:B------:R-:W4:Y:S01]  /*0970*/  @!P0 LDG.E.S16 R13, desc[UR4][R16.64+-0x2] ;  /* 0xfffffe04100d8981 */ /* 0x000f22000c1e1700 */
[----:B--2---:R-:W-:-:S06]  /*0980*/  @P0 IMAD.MOV.U32 R8, RZ, RZ, R12 ;  /* 0x000000ffff080224 */ /* 0x004fcc00078e000c */
[----:B------:R0:W2:Y:S02]  /*0990*/  @!P0 LDG.E.S16 R8, desc[UR4][R10.64] ;  /* 0x000000040a088981 */ /* 0x0000a4000c1e1700 */
[----:B0-----:R-:W-:Y:S01]  /*09a0*/  PRMT R10, R6, 0x9910, RZ ;  /* 0x00009910060a7816 */ /* 0x001fe200000000ff */
[----:B---3--:R-:W-:-:S03]  /*09b0*/  @P0 IMAD.IADD R3, R19, 0x1, -R14 ;  /* 0x0000000113030824 */ /* 0x008fc600078e0a0e */
[----:B------:R-:W-:Y:S01]  /*09c0*/  @P0 IADD3 R19, PT, PT, -R19, R10, RZ ;  /* 0x0000000a13130210 */ /* 0x000fe20007ffe1ff */
[----:B-----5:R-:W-:Y:S02]  /*09d0*/  @!P0 IMAD.IADD R5, R10, 0x1, -R18 ;  /* 0x000000010a058824 */ /* 0x020fe400078e0a12 */
[----:B----4-:R-:W-:Y:S01]  /*09e0*/  @!P0 IMAD.IADD R13, R18, 0x1, -R13 ;  /* 0x00000001120d8824 */ /* 0x010fe200078e0a0d */
[----:B------:R-:W-:-:S04]  /*09f0*/  @P0 I2FP.F32.S32 R3, R3 ;  /* 0x0000000300030245 */ /* 0x000fc80000201400 */
[----:B------:R-:W-:Y:S01]  /*0a00*/  @!P0 I2FP.F32.S32 R4, R13 ;  /* 0x0000000d00048245 */ /* 0x000fe20000201400 */
[-C--:B------:R-:W-:Y:S01]  /*0a10*/  @P0 FMUL R6, R3, R0.reuse ;  /* 0x0000000003060220 */ /* 0x080fe20000400000 */
[----:B------:R-:W-:Y:S02]  /*0a20*/  @P0 I2FP.F32.S32 R19, R19 ;  /* 0x0000001300130245 */ /* 0x000fe40000201400 */
[----:B------:R-:W-:Y:S01]  /*0a30*/  @!P0 I2FP.F32.S32 R14, R5 ;  /* 0x00000005000e8245 */ /* 0x000fe20000201400 */
[-C--:B------:R-:W-:Y:S01]  /*0a40*/  @!P0 FMUL R5, R4, R7.reuse ;  /* 0x0000000704058220 */ /* 0x080fe20000400000 */
[----:B------:R-:W-:Y:S02]  /*0a50*/  @P0 IMAD.MOV.U32 R3, RZ, RZ, R9 ;  /* 0x000000ffff030224 */ /* 0x000fe400078e0009 */
[----:B------:R-:W-:Y:S01]  /*0a60*/  @P0 FFMA R6, R19, R7, R6 ;  /* 0x0000000713060223 */ /* 0x000fe20000000006 */
[----:B------:R-:W-:Y:S02]  /*0a70*/  @!P0 IMAD.MOV.U32 R3, RZ, RZ, R10 ;  /* 0x000000ffff038224 */ /* 0x000fe400078e000a */
[----:B------:R-:W-:Y:S01]  /*0a80*/  @!P0 FFMA R6, R14, R0, R5 ;  /* 0x000000000e068223 */ /* 0x000fe20000000005 */
[----:B------:R-:W-:Y:S01]  /*0a90*/  @!P0 MOV R9, R12 ;  /* 0x0000000c00098202 */ /* 0x000fe20000000f00 */
[----:B--2---:R-:W-:Y:S01]  /*0aa0*/  @!P0 IMAD.MOV.U32 R10, RZ, RZ, R8 ;  /* 0x000000ffff0a8224 */ /* 0x004fe200078e0008 */
[----:B------:R-:W-:Y:S06]  /*0ab0*/  BRA `(.L_x_8) ;  /* 0x0000000400307947 */ /* 0x000fec0003800000 */
.L_x_5:
[----:B------:R-:W-:-:S04]  /*0ac0*/  PRMT R10, R11, 0x9910, RZ ;  /* 0x000099100b0a7816 */ /* 0x000fc800000000ff */
[----:B------:R-:W-:-:S13]  /*0ad0*/  ISETP.GE.AND P0, PT, R10, RZ, PT ;  /* 0x000000ff0a00720c */ /* 0x000fda0003f06270 */
[----:B------:R-:W-:Y:S05]  /*0ae0*/  @!P0 BRA `(.L_x_9) ;  /* 0x0000000000848947 */ /* 0x000fea0003800000 */
[----:B------:R-:W-:Y:S01]  /*0af0*/  IMAD.MOV R8, RZ, RZ, -R3 ;  /* 0x000000ffff087224 */ /* 0x000fe200078e0a03 */
[----:B------:R-:W0:Y:S04]  /*0b00*/  LDC R17, c[0x0][0x384] ;  /* 0x0000e100ff117b82 */ /* 0x000e280000000800 */
[----:B------:R-:W-:-:S13]  /*0b10*/  ISETP.GE.AND P0, PT, R8, R11, PT ;  /* 0x0000000b0800720c */ /* 0x000fda0003f06270 */
[----:B------:R-:W-:Y:S01]  /*0b20*/  @P0 IMAD.WIDE R14, R9, 0x2, R4 ;  /* 0x00000002090e0825 */ /* 0x000fe200078e0204 */
[----:B------:R-:W2:Y:S01]  /*0b30*/  @P0 LDG.E.S16 R10, desc[UR4][R4.64+-0x2] ;  /* 0xfffffe04040a0981 */ /* 0x000ea2000c1e1700 */
[----:B------:R-:W1:Y:S03]  /*0b40*/  LDC.64 R8, c[0x0][0x390] ;  /* 0x0000e400ff087b82 */ /* 0x000e660000000a00 */
[----:B------:R3:W5:Y:S01]  /*0b50*/  @P0 LDG.E.S16 R3, desc[UR4][R14.64] ;  /* 0x000000040e030981 */ /* 0x000762000c1e1700 */
[----:B0-----:R-:W-:-:S03]  /*0b60*/  IMAD.IADD R13, R2, 0x1, -R17 ;  /* 0x00000001020d7824 */ /* 0x001fc600078e0a11 */
[----:B------:R-:W4:Y:S01]  /*0b70*/  @P0 LDG.E.S16 R11, desc[UR4][R4.64+0x2] ;  /* 0x00000204040b0981 */ /* 0x000f22000c1e1700 */
[----:B------:R-:W-:-:S04]  /*0b80*/  @!P0 IMAD.WIDE R16, R17, 0x2, R4 ;  /* 0x0000000211108825 */ /* 0x000fc800078e0204 */
[----:B-1----:R-:W-:-:S05]  /*0b90*/  IMAD.WIDE R12, R13, 0x2, R8 ;  /* 0x000000020d0c7825 */ /* 0x002fca00078e0208 */
[----:B------:R-:W4:Y:S04]  /*0ba0*/  LDG.E.S16 R18, desc[UR4][R12.64+0x2] ;  /* 0x000002040c127981 */ /* 0x000f28000c1e1700 */
[----:B------:R-:W4:Y:S01]  /*0bb0*/  @!P0 LDG.E.S16 R19, desc[UR4][R12.64] ;  /* 0x000000040c138981 */ /* 0x000f22000c1e1700 */
[----:B--2---:R-:W-:-:S03]  /*0bc0*/  @P0 IMAD.MOV.U32 R8, RZ, RZ, R10 ;  /* 0x000000ffff080224 */ /* 0x004fc600078e000a */
[----:B------:R0:W5:Y:S04]  /*0bd0*/  @!P0 LDG.E.S16 R10, desc[UR4][R16.64+-0x2] ;  /* 0xfffffe04100a8981 */ /* 0x000168000c1e1700 */
[----:B------:R-:W2:Y:S01]  /*0be0*/  @!P0 LDG.E.S16 R3, desc[UR4][R16.64] ;  /* 0x0000000410038981 */ /* 0x000ea2000c1e1700 */
[----:B---3--:R-:W-:-:S05]  /*0bf0*/  PRMT R14, R6, 0x9910, RZ ;  /* 0x00009910060e7816 */ /* 0x008fca00000000ff */
[----:B----4-:R-:W-:-:S05]  /*0c00*/  @P0 IMAD.IADD R6, R11, 0x1, -R14 ;  /* 0x000000010b060824 */ /* 0x010fca00078e0a0e */
[----:B------:R-:W-:Y:S02]  /*0c10*/  @P0 I2FP.F32.S32 R6, R6 ;  /* 0x0000000600060245 */ /* 0x000fe40000201400 */
[----:B------:R-:W-:Y:S01]  /*0c20*/  @P0 IADD3 R9, PT, PT, -R11, R18, RZ ;  /* 0x000000120b090210 */ /* 0x000fe20007ffe1ff */
[----:B------:R-:W-:-:S03]  /*0c30*/  @!P0 IMAD.IADD R4, R18, 0x1, -R19 ;  /* 0x0000000112048824 */ /* 0x000fc600078e0a13 */
[----:B------:R-:W-:Y:S01]  /*0c40*/  @P0 I2FP.F32.S32 R9, R9 ;  /* 0x0000000900090245 */ /* 0x000fe20000201400 */
[----:B------:R-:W-:Y:S01]  /*0c50*/  @!P0 IMAD.IADD R19, R19, 0x1, -R14 ;  /* 0x0000000113138824 */ /* 0x000fe200078e0a0e */
[----:B------:R-:W-:-:S03]  /*0c60*/  @!P0 I2FP.F32.S32 R4, R4 ;  /* 0x0000000400048245 */ /* 0x000fc60000201400 */
[----:B------:R-:W-:Y:S01]  /*0c70*/  @P0 FMUL R9, R9, R0 ;  /* 0x0000000009090220 */ /* 0x000fe20000400000 */
[----:B------:R-:W-:Y:S01]  /*0c80*/  @!P0 I2FP.F32.S32 R12, R19 ;  /* 0x00000013000c8245 */ /* 0x000fe20000201400 */
[-C--:B------:R-:W-:Y:S02]  /*0c90*/  @!P0 FMUL R5, R4, R7.reuse ;  /* 0x0000000704058220 */ /* 0x080fe40000400000 */
[----:B------:R-:W-:Y:S01]  /*0ca0*/  @P0 FFMA R6, R6, R7, R9 ;  /* 0x0000000706060223 */ /* 0x000fe20000000009 */
[----:B------:R-:W-:Y:S01]  /*0cb0*/  @P0 IMAD.MOV.U32 R9, RZ, RZ, R14 ;  /* 0x000000ffff090224 */ /* 0x000fe200078e000e */
[----:B------:R-:W-:Y:S01]  /*0cc0*/  @!P0 MOV R8, R14 ;  /* 0x0000000e00088202 */ /* 0x000fe20000000f00 */
[----:B------:R-:W-:Y:S01]  /*0cd0*/  @!P0 FFMA R6, R12, R0, R5 ;  /* 0x000000000c068223 */ /* 0x000fe20000000005 */
[----:B--2---:R-:W-:Y:S01]  /*0ce0*/  @!P0 IMAD.MOV.U32 R9, RZ, RZ, R3 ;  /* 0x000000ffff098224 */ /* 0x004fe200078e0003 */
[----:B0-----:R-:W-:Y:S06]  /*0cf0*/  BRA `(.L_x_8) ;  /* 0x0000000000a07947 */ /* 0x001fec0003800000 */
.L_x_9:
[----:B------:R-:W-:-:S13]  /*0d00*/  ISETP.GT.U32.AND P0, PT, R11, R8, PT ;  /* 0x000000080b00720c */ /* 0x000fda0003f04070 */
[----:B------:R-:W-:Y:S05]  /*0d10*/  @!P0 BRA `(.L_x_10) ;  /* 0x0000000000548947 */ /* 0x000fea0003800000 */
[----:B------:R-:W0:Y:S01]  /*0d20*/  LDC R8, c[0x0][0x384] ;  /* 0x0000e100ff087b82 */ /* 0x000e220000000800 */
[----:B------:R-:W2:Y:S04]  /*0d30*/  LDG.E.S16 R14, desc[UR4][R4.64+0x2] ;  /* 0x00000204040e7981 */ /* 0x000ea8000c1e1700 */
[----:B------:R-:W3:Y:S01]  /*0d40*/  LDG.E.S16 R3, desc[UR4][R4.64+-0x2] ;  /* 0xfffffe0404037981 */ /* 0x000ee2000c1e1700 */
[----:B0-----:R-:W-:-:S04]  /*0d50*/  VIADD R11, R8, 0x1 ;  /* 0x00000001080b7836 */ /* 0x001fc80000000000 */
[----:B------:R-:W-:-:S04]  /*0d60*/  IMAD.WIDE R10, R11, 0x2, R4 ;  /* 0x000000020b0a7825 */ /* 0x000fc800078e0204 */
[----:B------:R-:W-:Y:S02]  /*0d70*/  IMAD.WIDE R8, R8, 0x2, RZ ;  /* 0x0000000208087825 */ /* 0x000fe400078e02ff */
[----:B------:R3:W2:Y:S01]  /*0d80*/  LDG.E.S16 R11, desc[UR4][R10.64] ;  /* 0x000000040a0b7981 */ /* 0x0006a2000c1e1700 */
[----:B------:R-:W-:Y:S02]  /*0d90*/  LOP3.LUT R13, R8, 0xfffffffe, RZ, 0x3c, !PT ;  /* 0xfffffffe080d7812 */ /* 0x000fe400078e3cff */
[----:B------:R-:W-:Y:S02]  /*0da0*/  LOP3.LUT R9, RZ, R9, RZ, 0x33, !PT ;  /* 0x00000009ff097212 */ /* 0x000fe400078e33ff */
[----:B------:R-:W-:-:S05]  /*0db0*/  IADD3 R12, P0, PT, R4, R13, RZ ;  /* 0x0000000d040c7210 */ /* 0x000fca0007f1e0ff */
[----:B------:R-:W-:-:S05]  /*0dc0*/  IMAD.X R13, R5, 0x1, R9, P0 ;  /* 0x00000001050d7824 */ /* 0x000fca00000e0609 */
[----:B------:R0:W5:Y:S01]  /*0dd0*/  LDG.E.S16 R8, desc[UR4][R12.64] ;  /* 0x000000040c087981 */ /* 0x000162000c1e1700 */
[----:B------:R-:W-:Y:S01]  /*0de0*/  PRMT R9, R6, 0x9910, RZ ;  /* 0x0000991006097816 */ /* 0x000fe200000000ff */
[----:B---3--:R-:W-:Y:S02]  /*0df0*/  IMAD.MOV.U32 R10, RZ, RZ, R3 ;  /* 0x000000ffff0a7224 */ /* 0x008fe400078e0003 */
[----:B--2---:R-:W-:Y:S01]  /*0e00*/  IMAD.IADD R6, R14, 0x1, -R11 ;  /* 0x000000010e067824 */ /* 0x004fe200078e0a0b */
[----:B------:R-:W-:-:S04]  /*0e10*/  IADD3 R14, PT, PT, -R9, R14, RZ ;  /* 0x0000000e090e7210 */ /* 0x000fc80007ffe1ff */
[----:B------:R-:W-:Y:S02]  /*0e20*/  I2FP.F32.S32 R11, R6 ;  /* 0x00000006000b7245 */ /* 0x000fe40000201400 */
[----:B------:R-:W-:-:S03]  /*0e30*/  I2FP.F32.S32 R15, R14 ;  /* 0x0000000e000f7245 */ /* 0x000fc60000201400 */
[----:B------:R-:W-:-:S04]  /*0e40*/  FMUL R6, R11, R0 ;  /* 0x000000000b067220 */ /* 0x000fc80000400000 */
[----:B------:R-:W-:Y:S01]  /*0e50*/  FFMA R6, R15, R7, R6 ;  /* 0x000000070f067223 */ /* 0x000fe20000000006 */
[----:B0-----:R-:W-:Y:S06]  /*0e60*/  BRA `(.L_x_8) ;  /* 0x0000000000447947 */ /* 0x001fec0003800000 */
.L_x_10:
[----:B------:R-:W0:Y:S08]  /*0e70*/  LDC R3, c[0x0][0x384] ;  /* 0x0000e100ff037b82 */ /* 0x000e300000000800 */
[----:B------:R-:W1:Y:S01]  /*0e80*/  LDC.64 R8, c[0x0][0x390] ;  /* 0x0000e400ff087b82 */ /* 0x000e620000000a00 */
[----:B0-----:R-:W-:-:S05]  /*0e90*/  IMAD.WIDE R4, R3, 0x2, R4 ;  /* 0x0000000203047825 */ /* 0x001fca00078e0204 */
[----:B------:R-:W2:Y:S04]  /*0ea0*/  LDG.E.S16 R14, desc[UR4][R4.64] ;  /* 0x00000004040e7981 */ /* 0x000ea8000c1e1700 */
[----:B------:R-:W2:Y:S01]  /*0eb0*/  LDG.E.S16 R11, desc[UR4][R4.64+0x2] ;  /* 0x00000204040b7981 */ /* 0x000ea2000c1e1700 */
[----:B------:R-:W-:-:S04]  /*0ec0*/  IMAD.IADD R13, R2, 0x1, -R3 ;  /* 0x00000001020d7824 */ /* 0x000fc800078e0a03 */
[----:B-1----:R-:W-:-:S05]  /*0ed0*/  IMAD.WIDE R12, R13, 0x2, R8 ;  /* 0x000000020d0c7825 */ /* 0x002fca00078e0208 */
[----:B------:R-:W3:Y:S04]  /*0ee0*/  LDG.E.S16 R8, desc[UR4][R12.64] ;  /* 0x000000040c087981 */ /* 0x000ee8000c1e1700 */
[----:B------:R0:W5:Y:S01]  /*0ef0*/  LDG.E.S16 R10, desc[UR4][R12.64+-0x2] ;  /* 0xfffffe040c0a7981 */ /* 0x000162000c1e1700 */
[----:B------:R-:W-:Y:S01]  /*0f00*/  PRMT R3, R6, 0x9910, RZ ;  /* 0x0000991006037816 */ /* 0x000fe200000000ff */
[----:B--2---:R-:W-:-:S04]  /*0f10*/  IMAD.IADD R6, R11, 0x1, -R14 ;  /* 0x000000010b067824 */ /* 0x004fc800078e0a0e */
[----:B------:R-:W-:Y:S01]  /*0f20*/  IMAD.IADD R14, R3, 0x1, -R14 ;  /* 0x00000001030e7824 */ /* 0x000fe200078e0a0e */
[----:B------:R-:W-:-:S04]  /*0f30*/  I2FP.F32.S32 R6, R6 ;  /* 0x0000000600067245 */ /* 0x000fc80000201400 */
[----:B------:R-:W-:Y:S01]  /*0f40*/  I2FP.F32.S32 R14, R14 ;  /* 0x0000000e000e7245 */ /* 0x000fe20000201400 */
[----:B------:R-:W-:Y:S01]  /*0f50*/  FMUL R5, R6, R7 ;  /* 0x0000000706057220 */ /* 0x000fe20000400000 */
[----:B---3--:R-:W-:-:S03]  /*0f60*/  MOV R9, R8 ;  /* 0x0000000800097202 */ /* 0x008fc60000000f00 */
[----:B0-----:R-:W-:-:S07]  /*0f70*/  FFMA R6, R14, R0, R5 ;  /* 0x000000000e067223 */ /* 0x001fce0000000005 */
.L_x_8:
[----:B------:R-:W-:Y:S05]  /*0f80*/  BSYNC.RECONVERGENT B0 ;  /* 0x0000000000007941 */ /* 0x000fea0003800200 */
.L_x_4:
[----:B-----5:R-:W-:Y:S02]  /*0f90*/  IMAD.IADD R4, R10, 0x1, -R9 ;  /* 0x000000010a047824 */ /* 0x020fe400078e0a09 */
[----:B------:R-:W-:-:S03]  /*0fa0*/  IMAD.IADD R3, R3, 0x1, -R8 ;  /* 0x0000000103037824 */ /* 0x000fc600078e0a08 */
[----:B------:R-:W-:Y:S02]  /*0fb0*/  I2FP.F32.S32 R4, R4 ;  /* 0x0000000400047245 */ /* 0x000fe40000201400 */
[----:B------:R-:W-:-:S03]  /*0fc0*/  I2FP.F32.S32 R8, R3 ;  /* 0x0000000300087245 */ /* 0x000fc60000201400 */
[----:B------:R-:W-:-:S04]  /*0fd0*/  FMUL R7, R4, R7 ;  /* 0x0000000704077220 */ /* 0x000fc80000400000 */
[----:B------:R-:W-:Y:S01]  /*0fe0*/  FFMA R7, R8, R0, R7 ;  /* 0x0000000008077223 */ /* 0x000fe20000000007 */
[----:B------:R-:W-:-:S04]  /*0ff0*/  IMAD.MOV.U32 R0, RZ, RZ, 0xff ;  /* 0x000000ffff007424 */ /* 0x000fc800078e00ff */
[----:B------:R-:W-:-:S04]  /*1000*/  FMNMX R6, R7, R6, !PT ;  /* 0x0000000607067209 */ /* 0x000fc80007800000 */
[----:B------:R-:W-:-:S13]  /*1010*/  FSETP.GT.AND P0, PT, R6, RZ, PT ;  /* 0x000000ff0600720b */ /* 0x000fda0003f04000 */
[----:B------:R-:W0:Y:S02]  /*1020*/  @P0 LDC.64 R4, c[0x0][0x3a8] ;  /* 0x0000ea00ff040b82 */ /* 0x000e240000000a00 */
[----:B0-----:R-:W-:-:S04]  /*1030*/  @P0 IADD3 R4, P1, PT, R2, R4, RZ ;  /* 0x0000000402040210 */ /* 0x001fc80007f3e0ff */
[----:B------:R-:W-:-:S05]  /*1040*/  @P0 LEA.HI.X.SX32 R5, R2, R5, 0x1, P1 ;  /* 0x0000000502050211 */ /* 0x000fca00008f0eff */
[----:B------:R0:W-:Y:S01]  /*1050*/  @P0 STG.E.U8 desc[UR4][R4.64], R0 ;  /* 0x0000000004000986 */ /* 0x0001e2000c101104 */
[----:B------:R-:W-:Y:S05]  /*1060*/  @P0 EXIT ;  /* 0x000000000000094d */ /* 0x000fea0003800000 */
[----:B------:R-:W-:Y:S01]  /*1070*/  FSETP.NEU.AND P0, PT, R7, RZ, PT ;  /* 0x000000ff0700720b */ /* 0x000fe20003f0d000 */
[----:B0-----:R-:W-:-:S12]  /*1080*/  IMAD.MOV.U32 R0, RZ, RZ, 0xff ;  /* 0x000000ffff007424 */ /* 0x001fd800078e00ff */
[----:B------:R-:W0:Y:S02]  /*1090*/  @!P0 LDC.64 R4, c[0x0][0x3a8] ;  /* 0x0000ea00ff048b82 */ /* 0x000e240000000a00 */
[----:B0-----:R-:W-:-:S04]  /*10a0*/  @!P0 IADD3 R4, P1, PT, R2, R4, RZ ;  /* 0x0000000402048210 */ /* 0x001fc80007f3e0ff */
[----:B------:R-:W-:-:S05]  /*10b0*/  @!P0 LEA.HI.X.SX32 R5, R2, R5, 0x1, P1 ;  /* 0x0000000502058211 */ /* 0x000fca00008f0eff */
[----:B------:R0:W-:Y:S01]  /*10c0*/  @!P0 STG.E.U8 desc[UR4][R4.64], R0 ;  /* 0x0000000004008986 */ /* 0x0001e2000c101104 */
[----:B------:R-:W-:Y:S05]  /*10d0*/  @!P0 EXIT ;  /* 0x000000000000894d */ /* 0x000fea0003800000 */
[----:B------:R-:W1:Y:S01]  /*10e0*/  LDCU.64 UR6, c[0x0][0x3a8] ;  /* 0x00007500ff0677ac */ /* 0x000e620008000a00 */
[----:B0-----:R-:W-:Y:S01]  /*10f0*/  HFMA2 R0, -RZ, RZ, 0, 7.62939453125e-06 ;  /* 0x00000080ff007431 */ /* 0x001fe200000001ff */
[----:B-1----:R-:W-:-:S04]  /*1100*/  IADD3 R4, P0, PT, R2, UR6, RZ ;  /* 0x0000000602047c10 */ /* 0x002fc8000ff1e0ff */
[----:B------:R-:W-:Y:S02]  /*1110*/  LEA.HI.X.SX32 R5, R2, UR7, 0x1, P0 ;  /* 0x0000000702057c11 */ /* 0x000fe400080f0eff */
[----:B------:R-:W-:-:S05]  /*1120*/  PRMT R2, R0, 0x7610, R2 ;  /* 0x0000761000027816 */ /* 0x000fca0000000002 */
[----:B------:R-:W-:Y:S01]  /*1130*/  STG.E.U8 desc[UR4][R4.64], R2 ;  /* 0x0000000204007986 */ /* 0x000fe2000c101104 */
[----:B------:R-:W-:Y:S05]  /*1140*/  EXIT ;  /* 0x000000000000794d */ /* 0x000fea0003800000 */
        .weak           $__internal_0_$__cuda_sm3x_div_rn_noftz_f32_slowpath
        .type           $__internal_0_$__cuda_sm3x_div_rn_noftz_f32_slowpath,@function
        .size           $__internal_0_$__cuda_sm3x_div_rn_noftz_f32_slowpath,(.L_x_23 - $__internal_0_$__cuda_sm3x_div_rn_noftz_f32_slowpath)
$__internal_0_$__cuda_sm3x_div_rn_noftz_f32_slowpath:
[--C-:B------:R-:W-:Y:S01]  /*1150*/  SHF.R.U32.HI R13, RZ, 0x17, R3.reuse ;  /* 0x00000017ff0d7819 */ /* 0x100fe20000011603 */
[----:B------:R-:W-:Y:S01]  /*1160*/  BSSY.RECONVERGENT B1, `(.L_x_11) ;  /* 0x0000063000017945 */ /* 0x000fe20003800200 */
[----:B------:R-:W-:Y:S01]  /*1170*/  SHF.R.U32.HI R12, RZ, 0x17, R0 ;  /* 0x00000017ff0c7819 */ /* 0x000fe20000011600 */
[----:B------:R-:W-:Y:S01]  /*1180*/  IMAD.MOV.U32 R15, RZ, RZ, R3 ;  /* 0x000000ffff0f7224 */ /* 0x000fe200078e0003 */
[----:B------:R-:W-:Y:S02]  /*1190*/  LOP3.LUT R13, R13, 0xff, RZ, 0xc0, !PT ;  /* 0x000000ff0d0d7812 */ /* 0x000fe400078ec0ff */
[----:B------:R-:W-:-:S03]  /*11a0*/  LOP3.LUT R18, R12, 0xff, RZ, 0xc0, !PT ;  /* 0x000000ff0c127812 */ /* 0x000fc600078ec0ff */
[----:B------:R-:W-:Y:S02]  /*11b0*/  VIADD R16, R13, 0xffffffff ;  /* 0xffffffff0d107836 */ /* 0x000fe40000000000 */
[----:B------:R-:W-:-:S03]  /*11c0*/  VIADD R14, R18, 0xffffffff ;  /* 0xffffffff120e7836 */ /* 0x000fc60000000000 */
[----:B------:R-:W-:-:S04]  /*11d0*/  ISETP.GT.U32.AND P0, PT, R16, 0xfd, PT ;  /* 0x000000fd1000780c */ /* 0x000fc80003f04070 */
[----:B------:R-:W-:-:S13]  /*11e0*/  ISETP.GT.U32.OR P0, PT, R14, 0xfd, P0 ;  /* 0x000000fd0e00780c */ /* 0x000fda0000704470 */
[----:B------:R-:W-:Y:S01]  /*11f0*/  @!P0 IMAD.MOV.U32 R12, RZ, RZ, RZ ;  /* 0x000000ffff0c8224 */ /* 0x000fe200078e00ff */
[----:B------:R-:W-:Y:S06]  /*1200*/  @!P0 BRA `(.L_x_12) ;  /* 0x00000000005c8947 */ /* 0x000fec0003800000 */
[----:B------:R-:W-:Y:S02]  /*1210*/  FSETP.GTU.FTZ.AND P0, PT, |R0|, +INF , PT ;  /* 0x7f8000000000780b */ /* 0x000fe40003f1c200 */
[----:B------:R-:W-:-:S04]  /*1220*/  FSETP.GTU.FTZ.AND P1, PT, |R3|, +INF , PT ;  /* 0x7f8000000300780b */ /* 0x000fc80003f3c200 */
[----:B------:R-:W-:-:S13]  /*1230*/  PLOP3.LUT P0, PT, P0, P1, PT, 0xf8, 0x8f ;  /* 0x00000000008f781c */ /* 0x000fda0000703f70 */
[----:B------:R-:W-:Y:S05]  /*1240*/  @P0 BRA `(.L_x_13) ;  /* 0x00000004004c0947 */ /* 0x000fea0003800000 */
[----:B------:R-:W-:-:S13]  /*1250*/  LOP3.LUT P0, RZ, R15, 0x7fffffff, R0, 0xc8, !PT ;  /* 0x7fffffff0fff7812 */ /* 0x000fda000780c800 */
[----:B------:R-:W-:Y:S05]  /*1260*/  @!P0 BRA `(.L_x_14) ;  /* 0x00000004003c8947 */ /* 0x000fea0003800000 */
[C---:B------:R-:W-:Y:S02]  /*1270*/  FSETP.NEU.FTZ.AND P2, PT, |R0|.reuse, +INF , PT ;  /* 0x7f8000000000780b */ /* 0x040fe40003f5d200 */
[----:B------:R-:W-:Y:S02]  /*1280*/  FSETP.NEU.FTZ.AND P1, PT, |R3|, +INF , PT ;  /* 0x7f8000000300780b */ /* 0x000fe40003f3d200 */
[----:B------:R-:W-:-:S11]  /*1290*/  FSETP.NEU.FTZ.AND P0, PT, |R0|, +INF , PT ;  /* 0x7f8000000000780b */ /* 0x000fd60003f1d200 */
[----:B------:R-:W-:Y:S05]  /*12a0*/  @!P1 BRA !P2, `(.L_x_14) ;  /* 0x00000004002c9947 */ /* 0x000fea0005000000 */
[----:B------:R-:W-:-:S04]  /*12b0*/  LOP3.LUT P2, RZ, R0, 0x7fffffff, RZ, 0xc0, !PT ;  /* 0x7fffffff00ff7812 */ /* 0x000fc8000784c0ff */
[----:B------:R-:W-:-:S13]  /*12c0*/  PLOP3.LUT P1, PT, P1, P2, PT, 0x2f, 0xf2 ;  /* 0x0000000000f2781c */ /* 0x000fda0000f24577 */
[----:B------:R-:W-:Y:S05]  /*12d0*/  @P1 BRA `(.L_x_15) ;  /* 0x0000000400181947 */ /* 0x000fea0003800000 */
[----:B------:R-:W-:-:S04]  /*12e0*/  LOP3.LUT P1, RZ, R15, 0x7fffffff, RZ, 0xc0, !PT ;  /* 0x7fffffff0fff7812 */ /* 0x000fc8000782c0ff */
[----:B------:R-:W-:-:S13]  /*12f0*/  PLOP3.LUT P0, PT, P0, P1, PT, 0x2f, 0xf2 ;  /* 0x0000000000f2781c */ /* 0x000fda0000702577 */
[----:B------:R-:W-:Y:S05]  /*1300*/  @P0 BRA `(.L_x_16) ;  /* 0x0000000400000947 */ /* 0x000fea0003800000 */
[----:B------:R-:W-:Y:S02]  /*1310*/  ISETP.GE.AND P0, PT, R14, RZ, PT ;  /* 0x000000ff0e00720c */ /* 0x000fe40003f06270 */
[----:B------:R-:W-:-:S11]  /*1320*/  ISETP.GE.AND P1, PT, R16, RZ, PT ;  /* 0x000000ff1000720c */ /* 0x000fd60003f26270 */
[----:B------:R-:W-:Y:S01]  /*1330*/  @P0 MOV R12, RZ ;  /* 0x000000ff000c0202 */ /* 0x000fe20000000f00 */
[----:B------:R-:W-:Y:S02]  /*1340*/  @!P0 IMAD.MOV.U32 R12, RZ, RZ, -0x40 ;  /* 0xffffffc0ff0c8424 */ /* 0x000fe400078e00ff */
[----:B------:R-:W-:Y:S01]  /*1350*/  @!P0 FFMA R0, R0, 1.84467440737095516160e+19, RZ ;  /* 0x5f80000000008823 */ /* 0x000fe200000000ff */
[----:B------:R-:W-:Y:S01]  /*1360*/  @!P1 FFMA R15, R3, 1.84467440737095516160e+19, RZ ;  /* 0x5f800000030f9823 */ /* 0x000fe200000000ff */
[----:B------:R-:W-:-:S07]  /*1370*/  @!P1 VIADD R12, R12, 0x40 ;  /* 0x000000400c0c9836 */ /* 0x000fce0000000000 */
.L_x_12:
[----:B------:R-:W-:Y:S01]  /*1380*/  LEA R14, R13, 0xc0800000, 0x17 ;  /* 0xc08000000d0e7811 */ /* 0x000fe200078eb8ff */
[----:B------:R-:W-:Y:S04]  /*1390*/  BSSY.RECONVERGENT B2, `(.L_x_17) ;  /* 0x0000036000027945 */ /* 0x000fe80003800200 */
[----:B------:R-:W-:Y:S02]  /*13a0*/  IMAD.IADD R16, R15, 0x1, -R14 ;  /* 0x000000010f107824 */ /* 0x000fe400078e0a0e */
[----:B------:R-:W-:Y:S02]  /*13b0*/  VIADD R14, R18, 0xffffff81 ;  /* 0xffffff81120e7836 */ /* 0x000fe40000000000 */
[----:B------:R-:W0:Y:S01]  /*13c0*/  MUFU.RCP R15, R16 ;  /* 0x00000010000f7308 */ /* 0x000e220000001000 */
[----:B------:R-:W-:Y:S01]  /*13d0*/  FADD.FTZ R17, -R16, -RZ ;  /* 0x800000ff10117221 */ /* 0x000fe20000010100 */
[----:B------:R-:W-:-:S03]  /*13e0*/  IMAD R0, R14, -0x800000, R0 ;  /* 0xff8000000e007824 */ /* 0x000fc600078e0200 */
[----:B0-----:R-:W-:-:S04]  /*13f0*/  FFMA R18, R15, R17, 1 ;  /* 0x3f8000000f127423 */ /* 0x001fc80000000011 */
[----:B------:R-:W-:-:S04]  /*1400*/  FFMA R15, R15, R18, R15 ;  /* 0x000000120f0f7223 */ /* 0x000fc8000000000f */
[----:B------:R-:W-:-:S04]  /*1410*/  FFMA R18, R0, R15, RZ ;  /* 0x0000000f00127223 */ /* 0x000fc800000000ff */
[----:B------:R-:W-:-:S04]  /*1420*/  FFMA R19, R17, R18, R0 ;  /* 0x0000001211137223 */ /* 0x000fc80000000000 */
[----:B------:R-:W-:-:S04]  /*1430*/  FFMA R18, R15, R19, R18 ;  /* 0x000000130f127223 */ /* 0x000fc80000000012 */
[----:B------:R-:W-:Y:S01]  /*1440*/  FFMA R19, R17, R18, R0 ;  /* 0x0000001211137223 */ /* 0x000fe20000000000 */
[----:B------:R-:W-:-:S03]  /*1450*/  IADD3 R17, PT, PT, R14, 0x7f, -R13 ;  /* 0x0000007f0e117810 */ /* 0x000fc60007ffe80d */
[----:B------:R-:W-:Y:S01]  /*1460*/  FFMA R0, R15, R19, R18 ;  /* 0x000000130f007223 */ /* 0x000fe20000000012 */
[----:B------:R-:W-:-:S04]  /*1470*/  IADD3 R17, PT, PT, R17, R12, RZ ;  /* 0x0000000c11117210 */ /* 0x000fc80007ffe0ff */
[----:B------:R-:W-:-:S04]  /*1480*/  SHF.R.U32.HI R13, RZ, 0x17, R0 ;  /* 0x00000017ff0d7819 */ /* 0x000fc80000011600 */
[----:B------:R-:W-:-:S05]  /*1490*/  LOP3.LUT R13, R13, 0xff, RZ, 0xc0, !PT ;  /* 0x000000ff0d0d7812 */ /* 0x000fca00078ec0ff */
[----:B------:R-:W-:-:S04]  /*14a0*/  IMAD.IADD R16, R13, 0x1, R17 ;  /* 0x000000010d107824 */ /* 0x000fc800078e0211 */
[----:B------:R-:W-:-:S05]  /*14b0*/  VIADD R12, R16, 0xffffffff ;  /* 0xffffffff100c7836 */ /* 0x000fca0000000000 */
[----:B------:R-:W-:-:S13]  /*14c0*/  ISETP.GE.U32.AND P0, PT, R12, 0xfe, PT ;  /* 0x000000fe0c00780c */ /* 0x000fda0003f06070 */
[----:B------:R-:W-:Y:S05]  /*14d0*/  @!P0 BRA `(.L_x_18) ;  /* 0x0000000000808947 */ /* 0x000fea0003800000 */
[----:B------:R-:W-:-:S13]  /*14e0*/  ISETP.GT.AND P0, PT, R16, 0xfe, PT ;  /* 0x000000fe1000780c */ /* 0x000fda0003f04270 */
[----:B------:R-:W-:Y:S05]  /*14f0*/  @P0 BRA `(.L_x_19) ;  /* 0x00000000006c0947 */ /* 0x000fea0003800000 */
[----:B------:R-:W-:-:S13]  /*1500*/  ISETP.GE.AND P0, PT, R16, 0x1, PT ;  /* 0x000000011000780c */ /* 0x000fda0003f06270 */
[----:B------:R-:W-:Y:S05]  /*1510*/  @P0 BRA `(.L_x_20) ;  /* 0x0000000000740947 */ /* 0x000fea0003800000 */
[----:B------:R-:W-:Y:S02]  /*1520*/  ISETP.GE.AND P0, PT, R16, -0x18, PT ;  /* 0xffffffe81000780c */ /* 0x000fe40003f06270 */
[----:B------:R-:W-:-:S11]  /*1530*/  LOP3.LUT R0, R0, 0x80000000, RZ, 0xc0, !PT ;  /* 0x8000000000007812 */ /* 0x000fd600078ec0ff */
[----:B------:R-:W-:Y:S05]  /*1540*/  @!P0 BRA `(.L_x_20) ;  /* 0x0000000000688947 */ /* 0x000fea0003800000 */
[CC--:B------:R-:W-:Y:S01]  /*1550*/  FFMA.RZ R12, R15.reuse, R19.reuse, R18 ;  /* 0x000000130f0c7223 */ /* 0x0c0fe2000000c012 */
[C---:B------:R-:W-:Y:S01]  /*1560*/  VIADD R14, R16.reuse, 0x20 ;  /* 0x00000020100e7836 */ /* 0x040fe20000000000 */
[C---:B------:R-:W-:Y:S02]  /*1570*/  ISETP.NE.AND P2, PT, R16.reuse, RZ, PT ;  /* 0x000000ff1000720c */ /* 0x040fe40003f45270 */
[----:B------:R-:W-:Y:S01]  /*1580*/  ISETP.NE.AND P1, PT, R16, RZ, PT ;  /* 0x000000ff1000720c */ /* 0x000fe20003f25270 */
[----:B------:R-:W-:Y:S01]  /*1590*/  IMAD.MOV R16, RZ, RZ, -R16 ;  /* 0x000000ffff107224 */ /* 0x000fe200078e0a10 */
[----:B------:R-:W-:Y:S01]  /*15a0*/  LOP3.LUT R13, R12, 0x7fffff, RZ, 0xc0, !PT ;  /* 0x007fffff0c0d7812 */ /* 0x000fe200078ec0ff */
[CCC-:B------:R-:W-:Y:S01]  /*15b0*/  FFMA.RP R12, R15.reuse, R19.reuse, R18.reuse ;  /* 0x000000130f0c7223 */ /* 0x1c0fe20000008012 */
[----:B------:R-:W-:Y:S02]  /*15c0*/  FFMA.RM R15, R15, R19, R18 ;  /* 0x000000130f0f7223 */ /* 0x000fe40000004012 */
[----:B------:R-:W-:-:S03]  /*15d0*/  LOP3.LUT R13, R13, 0x800000, RZ, 0xfc, !PT ;  /* 0x008000000d0d7812 */ /* 0x000fc600078efcff */
[----:B------:R-:W-:Y:S02]  /*15e0*/  FSETP.NEU.FTZ.AND P0, PT, R12, R15, PT ;  /* 0x0000000f0c00720b */ /* 0x000fe40003f1d000 */
[----:B------:R-:W-:Y:S02]  /*15f0*/  SHF.L.U32 R14, R13, R14, RZ ;  /* 0x0000000e0d0e7219 */ /* 0x000fe400000006ff */
[----:B------:R-:W-:Y:S02]  /*1600*/  SEL R12, R16, RZ, P2 ;  /* 0x000000ff100c7207 */ /* 0x000fe40001000000 */
[----:B------:R-:W-:Y:S02]  /*1610*/  ISETP.NE.AND P1, PT, R14, RZ, P1 ;  /* 0x000000ff0e00720c */ /* 0x000fe40000f25270 */
[----:B------:R-:W-:Y:S02]  /*1620*/  SHF.R.U32.HI R12, RZ, R12, R13 ;  /* 0x0000000cff0c7219 */ /* 0x000fe4000001160d */
[----:B------:R-:W-:-:S02]  /*1630*/  PLOP3.LUT P0, PT, P0, P1, PT, 0xf8, 0x8f ;  /* 0x00000000008f781c */ /* 0x000fc40000703f70 */
[----:B------:R-:W-:Y:S02]  /*1640*/  SHF.R.U32.HI R14, RZ, 0x1, R12 ;  /* 0x00000001ff0e7819 */ /* 0x000fe4000001160c */
[----:B------:R-:W-:-:S04]  /*1650*/  SEL R13, RZ, 0x1, !P0 ;  /* 0x00000001ff0d7807 */ /* 0x000fc80004000000 */
[----:B------:R-:W-:-:S04]  /*1660*/  LOP3.LUT R13, R13, 0x1, R14, 0xf8, !PT ;  /* 0x000000010d0d7812 */ /* 0x000fc800078ef80e */
[----:B------:R-:W-:-:S04]  /*1670*/  LOP3.LUT R13, R13, R12, RZ, 0xc0, !PT ;  /* 0x0000000c0d0d7212 */ /* 0x000fc800078ec0ff */
[----:B------:R-:W-:-:S04]  /*1680*/  IADD3 R13, PT, PT, R14, R13, RZ ;  /* 0x0000000d0e0d7210 */ /* 0x000fc80007ffe0ff */
[----:B------:R-:W-:Y:S01]  /*1690*/  LOP3.LUT R0, R13, R0, RZ, 0xfc, !PT ;  /* 0x000000000d007212 */ /* 0x000fe200078efcff */
[----:B------:R-:W-:Y:S06]  /*16a0*/  BRA `(.L_x_20) ;  /* 0x0000000000107947 */ /* 0x000fec0003800000 */
.L_x_19:
[----:B------:R-:W-:-:S04]  /*16b0*/  LOP3.LUT R0, R0, 0x80000000, RZ, 0xc0, !PT ;  /* 0x8000000000007812 */ /* 0x000fc800078ec0ff */
[----:B------:R-:W-:Y:S01]  /*16c0*/  LOP3.LUT R0, R0, 0x7f800000, RZ, 0xfc, !PT ;  /* 0x7f80000000007812 */ /* 0x000fe200078efcff */
[----:B------:R-:W-:Y:S06]  /*16d0*/  BRA `(.L_x_20) ;  /* 0x0000000000047947 */ /* 0x000fec0003800000 */
.L_x_18:
[----:B------:R-:W-:-:S07]  /*16e0*/  IMAD R0, R17, 0x800000, R0 ;  /* 0x0080000011007824 */ /* 0x000fce00078e0200 */
.L_x_20:
[----:B------:R-:W-:Y:S05]  /*16f0*/  BSYNC.RECONVERGENT B2 ;  /* 0x0000000000027941 */ /* 0x000fea0003800200 */
.L_x_17:
[----:B------:R-:W-:Y:S05]  /*1700*/  BRA `(.L_x_21) ;  /* 0x0000000000207947 */ /* 0x000fea0003800000 */
.L_x_16:
[----:B------:R-:W-:-:S04]  /*1710*/  LOP3.LUT R0, R15, 0x80000000, R0, 0x48, !PT ;  /* 0x800000000f007812 */ /* 0x000fc800078e4800 */
[----:B------:R-:W-:Y:S01]  /*1720*/  LOP3.LUT R0, R0, 0x7f800000, RZ, 0xfc, !PT ;  /* 0x7f80000000007812 */ /* 0x000fe200078efcff */
[----:B------:R-:W-:Y:S06]  /*1730*/  BRA `(.L_x_21) ;  /* 0x0000000000147947 */ /* 0x000fec0003800000 */
.L_x_15:
[----:B------:R-:W-:Y:S01]  /*1740*/  LOP3.LUT R0, R15, 0x80000000, R0, 0x48, !PT ;  /* 0x800000000f007812 */ /* 0x000fe200078e4800 */
[----:B------:R-:W-:Y:S06]  /*1750*/  BRA `(.L_x_21) ;  /* 0x00000000000c7947 */ /* 0x000fec0003800000 */
.L_x_14:
[----:B------:R-:W0:Y:S01]  /*1760*/  MUFU.RSQ R0, -QNAN ;  /* 0xffc0000000007908 */ /* 0x000e220000001400 */
[----:B------:R-:W-:Y:S05]  /*1770*/  BRA `(.L_x_21) ;  /* 0x0000000000047947 */ /* 0x000fea0003800000 */
.L_x_13:
[----:B------:R-:W-:-:S07]  /*1780*/  FADD.FTZ R0, R0, R3 ;  /* 0x0000000300007221 */ /* 0x000fce0000010000 */
.L_x_21:
[----:B------:R-:W-:Y:S05]  /*1790*/  BSYNC.RECONVERGENT B1 ;  /* 0x0000000000017941 */ /* 0x000fea0003800200 */
.L_x_11:
[----:B------:R-:W-:Y:S02]  /*17a0*/  IMAD.MOV.U32 R12, RZ, RZ, R10 ;  /* 0x000000ffff0c7224 */ /* 0x000fe400078e000a */
[----:B------:R-:W-:-:S04]  /*17b0*/  IMAD.MOV.U32 R13, RZ, RZ, 0x0 ;  /* 0x00000000ff0d7424 */ /* 0x000fc800078e00ff */
[----:B0-----:R-:W-:Y:S05]  /*17c0*/  RET.REL.NODEC R12 `(_Z19non_max_supp_kerneliiiPsS_S_Ph) ;  /* 0xffffffe80c0c7950 */ /* 0x001fea0003c3ffff */
.L_x_22:
[----:B------:R-:W-:-:S00]  /*17d0*/  BRA `(.L_x_22) ;  /* 0xfffffffc00fc7947 */ /* 0x000fc0000383ffff */
[----:B------:R-:W-:-:S00]  /*17e0*/  NOP ;  /* 0x0000000000007918 */ /* 0x000fc00000000000 */
        /* <DEDUP_REMOVED lines=9> */
.L_x_23:


//--------------------- .nv.shared.reserved.0     --------------------------
	.section	.nv.shared.reserved.0,"aw",@nobits
	.weak		__nv_reservedSMEM_offset_0_alias
	.size		__nv_reservedSMEM_offset_0_alias, 0, 64
	.other		__nv_reservedSMEM_offset_0_alias,@"STO_CUDA_RESERVED_SHARED STV_DEFAULT"
__nv_reservedSMEM_offset_0_alias:
	.zero		0
	.zero		64


//--------------------- .nv.constant0._Z19non_max_supp_kerneliiiPsS_S_Ph --------------------------
	.section	.nv.constant0._Z19non_max_supp_kerneliiiPsS_S_Ph,"a",@progbits
	.sectionflags	@""
	.align	4
.nv.constant0._Z19non_max_supp_kerneliiiPsS_S_Ph:
	.zero		944


//--------------------- SYMBOLS --------------------------

	.type		.nv.reservedSmem.offset0,@object
	.size		.nv.reservedSmem.offset0,0x4
